def attn_fwd(
    Q,
    K,
    V,
    Out,
    Lse,
    sm_scale,
    stride_qz,
    stride_qh,
    stride_qm,
    stride_qk,
    stride_kz,
    stride_kh,
    stride_kn,
    stride_kk,
    stride_vz,
    stride_vh,
    stride_vn,
    stride_vk,
    stride_oz,
    stride_oh,
    stride_om,
    stride_ok,
    seqlen_q,
    seqlen_k,
    BLOCK_M: tl.constexpr,
    BLOCK_N: tl.constexpr,
    HEAD_DIM: tl.constexpr,
    CAUSAL: tl.constexpr,
):
    start_m = tl.program_id(0)
    off_hz = tl.program_id(1)
    q_off = off_hz * stride_qh
    k_off = off_hz * stride_kh
    v_off = off_hz * stride_vh
    offs_m = start_m * BLOCK_M + tl.arange(0, BLOCK_M)
    offs_d = tl.arange(0, HEAD_DIM)
    offs_n = tl.arange(0, BLOCK_N)
    q_ptrs = Q + q_off + offs_m[:, None] * stride_qm + offs_d[None, :] * stride_qk
    k_ptrs = K + k_off + offs_d[:, None] * stride_kk + offs_n[None, :] * stride_kn
    v_ptrs = V + v_off + offs_n[:, None] * stride_vn + offs_d[None, :] * stride_vk
    m_i = tl.full([BLOCK_M], float("-inf"), dtype=tl.float32)
    l_i = tl.zeros([BLOCK_M], dtype=tl.float32) + 1.0
    acc = tl.zeros([BLOCK_M, HEAD_DIM], dtype=tl.float32)
    q = tl.load(q_ptrs)
    acc, l_i, m_i = _attn_fwd_inner(
        acc,
        l_i,
        m_i,
        q,
        k_ptrs,
        v_ptrs,
        sm_scale,
        stride_kn,
        stride_vn,
        start_m,
        seqlen_k,
        BLOCK_M,
        BLOCK_N,
        HEAD_DIM,
        CAUSAL,
    )
    acc = acc / l_i[:, None]
    lse = m_i + tl.math.log2(l_i) / 1.4426950408889634
    o_ptrs = (
        Out
        + off_hz * stride_oh
        + offs_m[:, None] * stride_om
        + offs_d[None, :] * stride_ok
    )
    tl.store(o_ptrs, acc.to(Out.dtype.element_ty))
    tl.store(Lse + off_hz * seqlen_q + offs_m, lse)

# config = {"BLOCK_M": 256, "BLOCK_N": 16, "HEAD_DIM": 128, "arch": "sm_100", "causal": true, "dtype": "fp16", "num_stages": 3, "num_warps": 8}
# arch = sm_100


// ===== COMPILED SASS (sm_100a) =====

	.target	sm_100a

	.elftype	@"ET_EXEC"


//--------------------- .note.nv.tkinfo           --------------------------
	.section	.note.nv.tkinfo,"",@"SHT_NOTE"
	.sectionflags	@"SHF_NOTE_NV_TKINFO"
	.tkinfo
        /*0018*/ 	.word	0x00000081
        /*0030*/ 	.string	""
        /*0030*/ 	.string	"ptxas-blackwell"
        /*0030*/ 	.string	"Cuda compilation tools, release 12.9, V12.9.86"
        /*0030*/ 	.string	"Build cuda_12.9.r12.9/compiler.36037853_0"
        /*0030*/ 	.string	"-v  -suppress-debug-info  -lineinfo  -arch sm_100a "



//--------------------- .note.nv.cuver            --------------------------
	.section	.note.nv.cuver,"",@"SHT_NOTE"
	.sectionflags	@"SHF_NOTE_NV_CUVER"
        /*0018*/ 	.short	0x0001
        /*001a*/ 	.short	0x0064
        /*001c*/ 	.short	0x0001
        /*001e*/ 	.short	0x0000
        /*0020*/ 	.short	0x0001
        /*0022*/ 	.short	0x0000


//--------------------- .nv.info                  --------------------------
	.section	.nv.info,"",@"SHT_CUDA_INFO"
	.align	4


	//----- nvinfo : EIATTR_REGCOUNT
	.align		4
        /*0000*/ 	.byte	0x04, 0x2f
        /*0002*/ 	.short	(.L_5 - .L_4)
	.align		4
.L_4:
        /*0004*/ 	.word	index@(attn_fwd)
        /*0008*/ 	.word	0x000000ff


	//----- nvinfo : EIATTR_FRAME_SIZE
	.align		4
.L_5:
        /*000c*/ 	.byte	0x04, 0x11
        /*000e*/ 	.short	(.L_7 - .L_6)
	.align		4
.L_6:
        /*0010*/ 	.word	index@($__internal_2_$__cuda_sm10x_tcgen05_guardrail_trap_unallocated_columns_being_dealloced)
        /*0014*/ 	.word	0x00000000


	//----- nvinfo : EIATTR_FRAME_SIZE
	.align		4
.L_7:
        /*0018*/ 	.byte	0x04, 0x11
        /*001a*/ 	.short	(.L_9 - .L_8)
	.align		4
.L_8:
        /*001c*/ 	.word	index@($__internal_1_$__cuda_sm10x_tcgen05_guardrail_trap_phase_invalid_during_alloc)
        /*0020*/ 	.word	0x00000000


	//----- nvinfo : EIATTR_FRAME_SIZE
	.align		4
.L_9:
        /*0024*/ 	.byte	0x04, 0x11
        /*0026*/ 	.short	(.L_11 - .L_10)
	.align		4
.L_10:
        /*0028*/ 	.word	index@($__internal_0_$__cuda_sm10x_tcgen05_guardrail_trap_col_being_dealloced_not_returned_by_alloc)
        /*002c*/ 	.word	0x00000000


	//----- nvinfo : EIATTR_FRAME_SIZE
	.align		4
.L_11:
        /*0030*/ 	.byte	0x04, 0x11
        /*0032*/ 	.short	(.L_13 - .L_12)
	.align		4
.L_12:
        /*0034*/ 	.word	index@(attn_fwd)
        /*0038*/ 	.word	0x00000000


	//----- nvinfo : EIATTR_MIN_STACK_SIZE
	.align		4
.L_13:
        /*003c*/ 	.byte	0x04, 0x12
        /*003e*/ 	.short	(.L_15 - .L_14)
	.align		4
.L_14:
        /*0040*/ 	.word	index@(attn_fwd)
        /*0044*/ 	.word	0x00000000
.L_15:


//--------------------- .nv.info.attn_fwd         --------------------------
	.section	.nv.info.attn_fwd,"",@"SHT_CUDA_INFO"
	.sectionflags	@""
	.align	4


	//----- nvinfo : EIATTR_CUDA_API_VERSION
	.align		4
        /*0000*/ 	.byte	0x04, 0x37
        /*0002*/ 	.short	(.L_17 - .L_16)
.L_16:
        /*0004*/ 	.word	0x00000081


	//----- nvinfo : EIATTR_KPARAM_INFO
	.align		4
.L_17:
        /*0008*/ 	.byte	0x04, 0x17
        /*000a*/ 	.short	(.L_19 - .L_18)
.L_18:
        /*000c*/ 	.word	0x00000000
        /*0010*/ 	.short	0x0019
        /*0012*/ 	.short	0x0080
        /*0014*/ 	.byte	0x00, 0xf4, 0x21, 0x00


	//----- nvinfo : EIATTR_KPARAM_INFO
	.align		4
.L_19:
        /*0018*/ 	.byte	0x04, 0x17
        /*001a*/ 	.short	(.L_21 - .L_20)
.L_20:
        /*001c*/ 	.word	0x00000000
        /*0020*/ 	.short	0x0018
        /*0022*/ 	.short	0x0078
        /*0024*/ 	.byte	0x00, 0xf4, 0x21, 0x00


	//----- nvinfo : EIATTR_KPARAM_INFO
	.align		4
.L_21:
        /*0028*/ 	.byte	0x04, 0x17
        /*002a*/ 	.short	(.L_23 - .L_22)
.L_22:
        /*002c*/ 	.word	0x00000000
        /*0030*/ 	.short	0x0017
        /*0032*/ 	.short	0x0070
        /*0034*/ 	.byte	0x00, 0xf0, 0x11, 0x00


	//----- nvinfo : EIATTR_KPARAM_INFO
	.align		4
.L_23:
        /*0038*/ 	.byte	0x04, 0x17
        /*003a*/ 	.short	(.L_25 - .L_24)
.L_24:
        /*003c*/ 	.word	0x00000000
        /*0040*/ 	.short	0x0016
        /*0042*/ 	.short	0x006c
        /*0044*/ 	.byte	0x00, 0xf0, 0x11, 0x00


	//----- nvinfo : EIATTR_KPARAM_INFO
	.align		4
.L_25:
        /*0048*/ 	.byte	0x04, 0x17
        /*004a*/ 	.short	(.L_27 - .L_26)
.L_26:
        /*004c*/ 	.word	0x00000000
        /*0050*/ 	.short	0x0015
        /*0052*/ 	.short	0x0068
        /*0054*/ 	.byte	0x00, 0xf0, 0x11, 0x00


	//----- nvinfo : EIATTR_KPARAM_INFO
	.align		4
.L_27:
        /*0058*/ 	.byte	0x04, 0x17
        /*005a*/ 	.short	(.L_29 - .L_28)
.L_28:
        /*005c*/ 	.word	0x00000000
        /*0060*/ 	.short	0x0014
        /*0062*/ 	.short	0x0064
        /*0064*/ 	.byte	0x00, 0xf0, 0x11, 0x00


	//----- nvinfo : EIATTR_KPARAM_INFO
	.align		4
.L_29:
        /*0068*/ 	.byte	0x04, 0x17
        /*006a*/ 	.short	(.L_31 - .L_30)
.L_30:
        /*006c*/ 	.word	0x00000000
        /*0070*/ 	.short	0x0013
        /*0072*/ 	.short	0x0060
        /*0074*/ 	.byte	0x00, 0xf0, 0x11, 0x00


	//----- nvinfo : EIATTR_KPARAM_INFO
	.align		4
.L_31:
        /*0078*/ 	.byte	0x04, 0x17
        /*007a*/ 	.short	(.L_33 - .L_32)
.L_32:
        /*007c*/ 	.word	0x00000000
        /*0080*/ 	.short	0x0012
        /*0082*/ 	.short	0x005c
        /*0084*/ 	.byte	0x00, 0xf0, 0x11, 0x00


	//----- nvinfo : EIATTR_KPARAM_INFO
	.align		4
.L_33:
        /*0088*/ 	.byte	0x04, 0x17
        /*008a*/ 	.short	(.L_35 - .L_34)
.L_34:
        /*008c*/ 	.word	0x00000000
        /*0090*/ 	.short	0x0011
        /*0092*/ 	.short	0x0058
        /*0094*/ 	.byte	0x00, 0xf0, 0x11, 0x00


	//----- nvinfo : EIATTR_KPARAM_INFO
	.align		4
.L_35:
        /*0098*/ 	.byte	0x04, 0x17
        /*009a*/ 	.short	(.L_37 - .L_36)
.L_36:
        /*009c*/ 	.word	0x00000000
        /*00a0*/ 	.short	0x0010
        /*00a2*/ 	.short	0x0054
        /*00a4*/ 	.byte	0x00, 0xf0, 0x11, 0x00


	//----- nvinfo : EIATTR_KPARAM_INFO
	.align		4
.L_37:
        /*00a8*/ 	.byte	0x04, 0x17
        /*00aa*/ 	.short	(.L_39 - .L_38)
.L_38:
        /*00ac*/ 	.word	0x00000000
        /*00b0*/ 	.short	0x000f
        /*00b2*/ 	.short	0x0050
        /*00b4*/ 	.byte	0x00, 0xf0, 0x11, 0x00


	//----- nvinfo : EIATTR_KPARAM_INFO
	.align		4
.L_39:
        /*00b8*/ 	.byte	0x04, 0x17
        /*00ba*/ 	.short	(.L_41 - .L_40)
.L_40:
        /*00bc*/ 	.word	0x00000000
        /*00c0*/ 	.short	0x000e
        /*00c2*/ 	.short	0x004c
        /*00c4*/ 	.byte	0x00, 0xf0, 0x11, 0x00


	//----- nvinfo : EIATTR_KPARAM_INFO
	.align		4
.L_41:
        /*00c8*/ 	.byte	0x04, 0x17
        /*00ca*/ 	.short	(.L_43 - .L_42)
.L_42:
        /*00cc*/ 	.word	0x00000000
        /*00d0*/ 	.short	0x000d
        /*00d2*/ 	.short	0x0048
        /*00d4*/ 	.byte	0x00, 0xf0, 0x11, 0x00


	//----- nvinfo : EIATTR_KPARAM_INFO
	.align		4
.L_43:
        /*00d8*/ 	.byte	0x04, 0x17
        /*00da*/ 	.short	(.L_45 - .L_44)
.L_44:
        /*00dc*/ 	.word	0x00000000
        /*00e0*/ 	.short	0x000c
        /*00e2*/ 	.short	0x0044
        /*00e4*/ 	.byte	0x00, 0xf0, 0x11, 0x00


	//----- nvinfo : EIATTR_KPARAM_INFO
	.align		4
.L_45:
        /*00e8*/ 	.byte	0x04, 0x17
        /*00ea*/ 	.short	(.L_47 - .L_46)
.L_46:
        /*00ec*/ 	.word	0x00000000
        /*00f0*/ 	.short	0x000b
        /*00f2*/ 	.short	0x0040
        /*00f4*/ 	.byte	0x00, 0xf0, 0x11, 0x00


	//----- nvinfo : EIATTR_KPARAM_INFO
	.align		4
.L_47:
        /*00f8*/ 	.byte	0x04, 0x17
        /*00fa*/ 	.short	(.L_49 - .L_48)
.L_48:
        /*00fc*/ 	.word	0x00000000
        /*0100*/ 	.short	0x000a
        /*0102*/ 	.short	0x003c
        /*0104*/ 	.byte	0x00, 0xf0, 0x11, 0x00


	//----- nvinfo : EIATTR_KPARAM_INFO
	.align		4
.L_49:
        /*0108*/ 	.byte	0x04, 0x17
        /*010a*/ 	.short	(.L_51 - .L_50)
.L_50:
        /*010c*/ 	.word	0x00000000
        /*0110*/ 	.short	0x0009
        /*0112*/ 	.short	0x0038
        /*0114*/ 	.byte	0x00, 0xf0, 0x11, 0x00


	//----- nvinfo : EIATTR_KPARAM_INFO
	.align		4
.L_51:
        /*0118*/ 	.byte	0x04, 0x17
        /*011a*/ 	.short	(.L_53 - .L_52)
.L_52:
        /*011c*/ 	.word	0x00000000
        /*0120*/ 	.short	0x0008
        /*0122*/ 	.short	0x0034
        /*0124*/ 	.byte	0x00, 0xf0, 0x11, 0x00


	//----- nvinfo : EIATTR_KPARAM_INFO
	.align		4
.L_53:
        /*0128*/ 	.byte	0x04, 0x17
        /*012a*/ 	.short	(.L_55 - .L_54)
.L_54:
        /*012c*/ 	.word	0x00000000
        /*0130*/ 	.short	0x0007
        /*0132*/ 	.short	0x0030
        /*0134*/ 	.byte	0x00, 0xf0, 0x11, 0x00


	//----- nvinfo : EIATTR_KPARAM_INFO
	.align		4
.L_55:
        /*0138*/ 	.byte	0x04, 0x17
        /*013a*/ 	.short	(.L_57 - .L_56)
.L_56:
        /*013c*/ 	.word	0x00000000
        /*0140*/ 	.short	0x0006
        /*0142*/ 	.short	0x002c
        /*0144*/ 	.byte	0x00, 0xf0, 0x11, 0x00


	//----- nvinfo : EIATTR_KPARAM_INFO
	.align		4
.L_57:
        /*0148*/ 	.byte	0x04, 0x17
        /*014a*/ 	.short	(.L_59 - .L_58)
.L_58:
        /*014c*/ 	.word	0x00000000
        /*0150*/ 	.short	0x0005
        /*0152*/ 	.short	0x0028
        /*0154*/ 	.byte	0x00, 0xf0, 0x11, 0x00


	//----- nvinfo : EIATTR_KPARAM_INFO
	.align		4
.L_59:
        /*0158*/ 	.byte	0x04, 0x17
        /*015a*/ 	.short	(.L_61 - .L_60)
.L_60:
        /*015c*/ 	.word	0x00000000
        /*0160*/ 	.short	0x0004
        /*0162*/ 	.short	0x0020
        /*0164*/ 	.byte	0x00, 0xf4, 0x21, 0x00


	//----- nvinfo : EIATTR_KPARAM_INFO
	.align		4
.L_61:
        /*0168*/ 	.byte	0x04, 0x17
        /*016a*/ 	.short	(.L_63 - .L_62)
.L_62:
        /*016c*/ 	.word	0x00000000
        /*0170*/ 	.short	0x0003
        /*0172*/ 	.short	0x0018
        /*0174*/ 	.byte	0x00, 0xf4, 0x21, 0x00


	//----- nvinfo : EIATTR_KPARAM_INFO
	.align		4
.L_63:
        /*0178*/ 	.byte	0x04, 0x17
        /*017a*/ 	.short	(.L_65 - .L_64)
.L_64:
        /*017c*/ 	.word	0x00000000
        /*0180*/ 	.short	0x0002
        /*0182*/ 	.short	0x0010
        /*0184*/ 	.byte	0x00, 0xf4, 0x21, 0x00


	//----- nvinfo : EIATTR_KPARAM_INFO
	.align		4
.L_65:
        /*0188*/ 	.byte	0x04, 0x17
        /*018a*/ 	.short	(.L_67 - .L_66)
.L_66:
        /*018c*/ 	.word	0x00000000
        /*0190*/ 	.short	0x0001
        /*0192*/ 	.short	0x0008
        /*0194*/ 	.byte	0x00, 0xf4, 0x21, 0x00


	//----- nvinfo : EIATTR_KPARAM_INFO
	.align		4
.L_67:
        /*0198*/ 	.byte	0x04, 0x17
        /*019a*/ 	.short	(.L_69 - .L_68)
.L_68:
        /*019c*/ 	.word	0x00000000
        /*01a0*/ 	.short	0x0000
        /*01a2*/ 	.short	0x0000
        /*01a4*/ 	.byte	0x00, 0xf4, 0x21, 0x00


	//----- nvinfo : EIATTR_AT_ENTRY_FRAGMENTS
	.align		4
.L_69:
        /*01a8*/ 	.byte	0x04, 0x4f
        /*01aa*/ 	.short	(.L_71 - .L_70)


	//   ....[0]....
.L_70:
        /*01ac*/ 	.word	0x00000004


	//----- nvinfo : EIATTR_RESERVED_SMEM_USED
	.align		4
.L_71:
        /*01b0*/ 	.byte	0x01, 0x41
	.zero		2


	//----- nvinfo : EIATTR_SPARSE_MMA_MASK
	.align		4
        /*01b4*/ 	.byte	0x03, 0x50
        /*01b6*/ 	.short	0x0000


	//----- nvinfo : EIATTR_TCGEN05_1CTA_USED
	.align		4
        /*01b8*/ 	.byte	0x01, 0x51
	.zero		2


	//----- nvinfo : EIATTR_MAXREG_COUNT
	.align		4
        /*01bc*/ 	.byte	0x03, 0x1b
        /*01be*/ 	.short	0x00ff


	//----- nvinfo : EIATTR_NUM_BARRIERS
	.align		4
        /*01c0*/ 	.byte	0x02, 0x4c
        /*01c2*/ 	.byte	0x01
	.zero		1


	//----- nvinfo : EIATTR_INT_WARP_WIDE_INSTR_OFFSETS
	.align		4
        /*01c4*/ 	.byte	0x04, 0x31
        /*01c6*/ 	.short	(.L_73 - .L_72)


	//   ....[0]....
.L_72:
        /*01c8*/ 	.word	0x00002b60


	//   ....[1]....
        /*01cc*/ 	.word	0x00002ba0


	//   ....[2]....
        /*01d0*/ 	.word	0x000038d0


	//   ....[3]....
        /*01d4*/ 	.word	0x00003b30


	//   ....[4]....
        /*01d8*/ 	.word	0x00005db0


	//   ....[5]....
        /*01dc*/ 	.word	0x0000c390


	//   ....[6]....
        /*01e0*/ 	.word	0x0000c3e0


	//----- nvinfo : EIATTR_COOP_GROUP_MASK_REGIDS
	.align		4
.L_73:
        /*01e4*/ 	.byte	0x04, 0x29
        /*01e6*/ 	.short	(.L_75 - .L_74)


	//   ....[0]....
.L_74:
        /*01e8*/ 	.word	0xffffffff


	//   ....[1]....
        /*01ec*/ 	.word	0xffffffff


	//   ....[2]....
        /*01f0*/ 	.word	0xffffffff


	//   ....[3]....
        /*01f4*/ 	.word	0xffffffff


	//----- nvinfo : EIATTR_COOP_GROUP_INSTR_OFFSETS
	.align		4
.L_75:
        /*01f8*/ 	.byte	0x04, 0x28
        /*01fa*/ 	.short	(.L_77 - .L_76)


	//   ....[0]....
.L_76:
        /*01fc*/ 	.word	0x00000060


	//   ....[1]....
        /*0200*/ 	.word	0x00000320


	//   ....[2]....
        /*0204*/ 	.word	0x0000c220


	//   ....[3]....
        /*0208*/ 	.word	0x0000c490


	//----- nvinfo : EIATTR_VRC_CTA_INIT_COUNT
	.align		4
.L_77:
        /*020c*/ 	.byte	0x02, 0x4a
        /*020e*/ 	.byte	0x80
	.zero		1


	//----- nvinfo : EIATTR_MBARRIER_INSTR_OFFSETS
	.align		4
        /*0210*/ 	.byte	0x04, 0x39
        /*0212*/ 	.short	(.L_79 - .L_78)


	//   ....[0]....
.L_78:
        /*0214*/ 	.word	0x00003780
        /*0218*/ 	.word	0x000000ff
        /*021c*/ 	.word	0x00013000
        /*0220*/ 	.short	0x0100
        /*0222*/ 	.byte	0x46
	.zero		1


	//   ....[1]....
        /*0224*/ 	.word	0x00003b10
        /*0228*/ 	.word	0x000000ff
        /*022c*/ 	.word	0x00013008
        /*0230*/ 	.short	0x0100
        /*0232*/ 	.byte	0x46
	.zero		1


	//   ....[2]....
        /*0234*/ 	.word	0x00003da0
        /*0238*/ 	.word	0x000000ff
        /*023c*/ 	.word	0x00011000
        /*0240*/ 	.short	0x0100
        /*0242*/ 	.byte	0x46
	.zero		1


	//   ....[3]....
        /*0244*/ 	.word	0x000043d0
        /*0248*/ 	.word	0x000000ff
        /*024c*/ 	.word	0x00011000
        /*0250*/ 	.short	0x010a
        /*0252*/ 	.byte	0x46
	.zero		1


	//   ....[4]....
        /*0254*/ 	.word	0x00004420
        /*0258*/ 	.word	0x000000ff
        /*025c*/ 	.word	0x00011000
        /*0260*/ 	.short	0x0108
        /*0262*/ 	.byte	0x46
	.zero		1


	//   ....[5]....
        /*0264*/ 	.word	0x00005e70
        /*0268*/ 	.word	0x000000ff
        /*026c*/ 	.word	0x00013010
        /*0270*/ 	.short	0x0100
        /*0272*/ 	.byte	0x46
	.zero		1


	//   ....[6]....
        /*0274*/ 	.word	0x00006160
        /*0278*/ 	.word	0x000000ff
        /*027c*/ 	.word	0x00013010
        /*0280*/ 	.short	0x010a
        /*0282*/ 	.byte	0x46
	.zero		1


	//   ....[7]....
        /*0284*/ 	.word	0x000061e0
        /*0288*/ 	.word	0x000000ff
        /*028c*/ 	.word	0x00013010
        /*0290*/ 	.short	0x0108
        /*0292*/ 	.byte	0x46
	.zero		1


	//   ....[8]....
        /*0294*/ 	.word	0x00006200
        /*0298*/ 	.word	0x000000ff
        /*029c*/ 	.word	0x00000000
        /*02a0*/ 	.short	0x010a
        /*02a2*/ 	.byte	0x07
	.zero		1


	//   ....[9]....
        /*02a4*/ 	.word	0x00007960
        /*02a8*/ 	.word	0x000000ff
        /*02ac*/ 	.word	0x00000000
        /*02b0*/ 	.short	0x010a
        /*02b2*/ 	.byte	0x07
	.zero		1


	//   ....[10]....
        /*02b4*/ 	.word	0x00007a80
        /*02b8*/ 	.word	0x000000ff
        /*02bc*/ 	.word	0x00013000
        /*02c0*/ 	.short	0x0108
        /*02c2*/ 	.byte	0x46
	.zero		1


	//   ....[11]....
        /*02c4*/ 	.word	0x00007b90
        /*02c8*/ 	.word	0x000000ff
        /*02cc*/ 	.word	0x00013008
        /*02d0*/ 	.short	0x0108
        /*02d2*/ 	.byte	0x46
	.zero		1


	//   ....[12]....
        /*02d4*/ 	.word	0x0000c4b0
        /*02d8*/ 	.word	0x000000ff
        /*02dc*/ 	.word	0x00011000
        /*02e0*/ 	.short	0x010a
        /*02e2*/ 	.byte	0x46
	.zero		1


	//   ....[13]....
        /*02e4*/ 	.word	0x0000c4e0
        /*02e8*/ 	.word	0x000000ff
        /*02ec*/ 	.word	0x00013010
        /*02f0*/ 	.short	0x010a
        /*02f2*/ 	.byte	0x46
	.zero		1


	//   ....[14]....
        /*02f4*/ 	.word	0x0000c510
        /*02f8*/ 	.word	0x000000ff
        /*02fc*/ 	.word	0x00000000
        /*0300*/ 	.short	0x010a
        /*0302*/ 	.byte	0x07
	.zero		1


	//   ....[15]....
        /*0304*/ 	.word	0x0000c540
        /*0308*/ 	.word	0x000000ff
        /*030c*/ 	.word	0x00000000
        /*0310*/ 	.short	0x010a
        /*0312*/ 	.byte	0x07
	.zero		1


	//----- nvinfo : EIATTR_NUM_MBARRIERS
	.align		4
.L_79:
        /*0314*/ 	.byte	0x03, 0x38
        /*0316*/ 	.short	0xffff


	//----- nvinfo : EIATTR_EXIT_INSTR_OFFSETS
	.align		4
        /*0318*/ 	.byte	0x04, 0x1c
        /*031a*/ 	.short	(.L_81 - .L_80)


	//   ....[0]....
.L_80:
        /*031c*/ 	.word	0x0000c4a0


	//----- nvinfo : EIATTR_REQNTID
	.align		4
.L_81:
        /*0320*/ 	.byte	0x04, 0x10
        /*0322*/ 	.short	(.L_83 - .L_82)
.L_82:
        /*0324*/ 	.word	0x00000100
        /*0328*/ 	.word	0x00000001
        /*032c*/ 	.word	0x00000001


	//----- nvinfo : EIATTR_CRS_STACK_SIZE
	.align		4
.L_83:
        /*0330*/ 	.byte	0x04, 0x1e
        /*0332*/ 	.short	(.L_85 - .L_84)
.L_84:
        /*0334*/ 	.word	0x00000000


	//----- nvinfo : EIATTR_CBANK_PARAM_SIZE
	.align		4
.L_85:
        /*0338*/ 	.byte	0x03, 0x19
        /*033a*/ 	.short	0x0088


	//----- nvinfo : EIATTR_PARAM_CBANK
	.align		4
        /*033c*/ 	.byte	0x04, 0x0a
        /*033e*/ 	.short	(.L_87 - .L_86)
	.align		4
.L_86:
        /*0340*/ 	.word	index@(.nv.constant0.attn_fwd)
        /*0344*/ 	.short	0x0380
        /*0346*/ 	.short	0x0088


	//----- nvinfo : EIATTR_SW_WAR
	.align		4
.L_87:
        /*0348*/ 	.byte	0x04, 0x36
        /*034a*/ 	.short	(.L_89 - .L_88)
.L_88:
        /*034c*/ 	.word	0x00000008
.L_89:


//--------------------- .nv.compat                --------------------------
	.section	.nv.compat,"",@"SHT_CUDA_COMPAT_INFO"
	.align	4
        /*0000*/ 	.byte	0x02, 0x02, 0x02, 0x00, 0x02, 0x05, 0x05, 0x00, 0x02, 0x03, 0x00, 0x00, 0x02, 0x06, 0x01, 0x00


//--------------------- .nv.callgraph             --------------------------
	.section	.nv.callgraph,"",@"SHT_CUDA_CALLGRAPH"
	.align	4
	.sectionentsize	8
	.align		4
        /*0000*/ 	.word	0x00000000
	.align		4
        /*0004*/ 	.word	0xffffffff
	.align		4
        /*0008*/ 	.word	0x00000000
	.align		4
        /*000c*/ 	.word	0xfffffffe
	.align		4
        /*0010*/ 	.word	0x00000000
	.align		4
        /*0014*/ 	.word	0xfffffffd
	.align		4
        /*0018*/ 	.word	0x00000000
	.align		4
        /*001c*/ 	.word	0xfffffffc


//--------------------- .nv.constant4             --------------------------
	.section	.nv.constant4,"a",@progbits
	.align	8
	.align		8
.nv.constant4:
        /*0000*/ 	.dword	_$_str


//--------------------- .text.attn_fwd            --------------------------
	.section	.text.attn_fwd,"ax",@progbits
	.align	128
        .global         attn_fwd
        .type           attn_fwd,@function
        .size           attn_fwd,(.L_x_31 - attn_fwd)
        .other          attn_fwd,@"STO_CUDA_ENTRY STV_DEFAULT"
attn_fwd:
.text.attn_fwd:
[----:B------:R-:W0:Y:S01]  /*0000*/  LDC R1, c[0x0][0x37c] ;  /* 0x0000df00ff017b82 */ /* 0x000e220000000800 */
[----:B------:R-:W1:Y:S02]  /*0010*/  S2R R252, SR_TID.X ;  /* 0x0000000000fc7919 */ /* 0x000e640000002100 */
[----:B-1----:R-:W-:-:S13]  /*0020*/  ISETP.GE.U32.AND P0, PT, R252, 0x20, PT ;  /* 0x00000020fc00780c */ /* 0x002fda0003f06070 */
[----:B------:R-:W-:Y:S02]  /*0030*/  VOTEU.ANY UP0, P0 ;  /* 0x0000000000ff7886 */ /* 0x000fe40000000100 */
[----:B0-----:R-:W-:Y:S05]  /*0040*/  BRA.U UP0, `(.L_x_0) ;  /* 0x0000000100b87547 */ /* 0x001fea000b800000 */
[----:B------:R-:W0:Y:S01]  /*0050*/  S2UR UR6, SR_CgaCtaId ;  /* 0x00000000000679c3 */ /* 0x000e220000008800 */
[----:B------:R-:W-:Y:S01]  /*0060*/  NOP ;  /* 0x0000000000007918 */ /* 0x000fe20000000000 */
[----:B------:R-:W-:Y:S02]  /*0070*/  UMOV UR4, 0x40 ;  /* 0x0000004000047882 */ /* 0x000fe40000000000 */
[----:B0-----:R-:W-:-:S09]  /*0080*/  ULEA UR4, UR6, UR4, 0x18 ;  /* 0x0000000406047291 */ /* 0x001fd2000f8ec0ff */
[----:B------:R-:W0:Y:S01]  /*0090*/  LDS.U8 R0, [UR4] ;  /* 0x00000004ff007984 */ /* 0x000e220008000000 */
[----:B------:R-:W-:Y:S02]  /*00a0*/  UMOV UR4, 0x400 ;  /* 0x0000040000047882 */ /* 0x000fe40000000000 */
[----:B------:R-:W-:Y:S01]  /*00b0*/  ULEA UR4, UR6, UR4, 0x18 ;  /* 0x0000000406047291 */ /* 0x000fe2000f8ec0ff */
[----:B0-----:R-:W-:-:S13]  /*00c0*/  ISETP.NE.AND P0, PT, R0, RZ, PT ;  /* 0x000000ff0000720c */ /* 0x001fda0003f05270 */
[----:B------:R-:W-:Y:S05]  /*00d0*/  @P0 BRA `(.L_x_1) ;  /* 0x00000000007c0947 */ /* 0x000fea0003800000 */
[----:B------:R-:W-:-:S13]  /*00e0*/  ELECT P0, URZ, PT ;  /* 0x0000000000ff782f */ /* 0x000fda0003800000 */
[----:B------:R-:W-:Y:S05]  /*00f0*/  @!P0 BRA `(.L_x_2) ;  /* 0x0000000000848947 */ /* 0x000fea0003800000 */
[----:B------:R-:W-:Y:S01]  /*0100*/  UMOV UR5, 0x10 ;  /* 0x0000001000057882 */ /* 0x000fe20000000000 */
[----:B------:R-:W-:Y:S01]  /*0110*/  HFMA2 R4, -RZ, RZ, 0, 5.9604644775390625e-08 ;  /* 0x00000001ff047431 */ /* 0x000fe200000001ff */
[----:B------:R-:W-:-:S03]  /*0120*/  MOV R5, 0xffff ;  /* 0x0000ffff00057802 */ /* 0x000fc60000000f00 */
[----:B------:R-:W-:Y:S04]  /*0130*/  DEPBAR.LE SB0, 0x36 ;  /* 0x00008d800000791a */ /* 0x000fe80000000000 */
[----:B------:R-:W0:Y:S02]  /*0140*/  UTCATOMSWS.FIND_AND_SET.ALIGN UP1, UR5, UR5 ;  /* 0x00000005000575e3 */ /* 0x000e240008020800 */
[----:B0-----:R-:W-:-:S04]  /*0150*/  PLOP3.LUT P0, PT, PT, PT, UP1, 0x80, 0x8 ;  /* 0x000000000008781c */ /* 0x001fc80003f0f018 */
[----:B------:R-:W-:-:S04]  /*0160*/  SEL R0, RZ, 0xffffffff, !P0 ;  /* 0xffffffffff007807 */ /* 0x000fc80004000000 */
[----:B------:R-:W-:Y:S02]  /*0170*/  ISETP.NE.AND P0, PT, R0, RZ, PT ;  /* 0x000000ff0000720c */ /* 0x000fe40003f05270 */
[----:B------:R-:W-:-:S11]  /*0180*/  MOV R0, UR5 ;  /* 0x0000000500007c02 */ /* 0x000fd60008000f00 */
[----:B------:R-:W-:Y:S05]  /*0190*/  @P0 BRA `(.L_x_3) ;  /* 0x0000000000240947 */ /* 0x000fea0003800000 */
.L_x_4:
[----:B------:R-:W-:Y:S05]  /*01a0*/  NANOSLEEP 0x64 ;  /* 0x000000640000795d */ /* 0x000fea0003800000 */
[----:B------:R-:W-:-:S05]  /*01b0*/  UMOV UR5, 0x10 ;  /* 0x0000001000057882 */ /* 0x000fca0000000000 */
[----:B------:R-:W-:Y:S04]  /*01c0*/  DEPBAR.LE SB0, 0x36 ;  /* 0x00008d800000791a */ /* 0x000fe80000000000 */
[----:B------:R-:W0:Y:S02]  /*01d0*/  UTCATOMSWS.FIND_AND_SET.ALIGN UP1, UR5, UR5 ;  /* 0x00000005000575e3 */ /* 0x000e240008020800 */
[----:B0-----:R-:W-:-:S04]  /*01e0*/  PLOP3.LUT P0, PT, PT, PT, UP1, 0x80, 0x8 ;  /* 0x000000000008781c */ /* 0x001fc80003f0f018 */
[----:B------:R-:W-:-:S04]  /*01f0*/  SEL R0, RZ, 0xffffffff, !P0 ;  /* 0xffffffffff007807 */ /* 0x000fc80004000000 */
[----:B------:R-:W-:Y:S02]  /*0200*/  ISETP.NE.AND P0, PT, R0, RZ, PT ;  /* 0x000000ff0000720c */ /* 0x000fe40003f05270 */
[----:B------:R-:W-:-:S11]  /*0210*/  MOV R0, UR5 ;  /* 0x0000000500007c02 */ /* 0x000fd60008000f00 */
[----:B------:R-:W-:Y:S05]  /*0220*/  @!P0 BRA `(.L_x_4) ;  /* 0xfffffffc00dc8947 */ /* 0x000fea000383ffff */
.L_x_3:
[----:B------:R-:W-:Y:S01]  /*0230*/  IADD3 R3, PT, PT, R0, 0x10, RZ ;  /* 0x0000001000037810 */ /* 0x000fe20007ffe0ff */
[----:B------:R-:W-:Y:S01]  /*0240*/  UMOV UR5, 0x50 ;  /* 0x0000005000057882 */ /* 0x000fe20000000000 */
[----:B------:R-:W-:Y:S01]  /*0250*/  SHF.L.U32 R2, R5, R0, RZ ;  /* 0x0000000005027219 */ /* 0x000fe200000006ff */
[----:B------:R-:W-:Y:S01]  /*0260*/  ULEA UR5, UR6, UR5, 0x18 ;  /* 0x0000000506057291 */ /* 0x000fe2000f8ec0ff */
[----:B------:R-:W-:Y:S02]  /*0270*/  SHF.L.U32 R3, R4, R3, RZ ;  /* 0x0000000304037219 */ /* 0x000fe400000006ff */
[----:B------:R-:W-:Y:S02]  /*0280*/  SHF.L.U32 R0, R0, 0x5, RZ ;  /* 0x0000000500007819 */ /* 0x000fe400000006ff */
[----:B------:R-:W-:-:S05]  /*0290*/  LOP3.LUT R2, R3, R2, RZ, 0xfc, !PT ;  /* 0x0000000203027212 */ /* 0x000fca00078efcff */
[----:B------:R0:W-:Y:S04]  /*02a0*/  ATOMS.OR RZ, [UR5], R2 ;  /* 0x00000002ffff798c */ /* 0x0001e8000b000005 */
[----:B------:R0:W-:Y:S01]  /*02b0*/  STS [UR4], R0 ;  /* 0x00000000ff007988 */ /* 0x0001e20008000804 */
[----:B------:R-:W-:Y:S05]  /*02c0*/  BRA `(.L_x_2) ;  /* 0x0000000000107947 */ /* 0x000fea0003800000 */
.L_x_1:
[----:B------:R-:W-:Y:S02]  /*02d0*/  MOV R0, 0xffffffff ;  /* 0xffffffff00007802 */ /* 0x000fe40000000f00 */
[----:B------:R-:W-:-:S03]  /*02e0*/  MOV R2, 0x310 ;  /* 0x0000031000027802 */ /* 0x000fc60000000f00 */
[----:B------:R0:W-:Y:S04]  /*02f0*/  STS [UR4], R0 ;  /* 0x00000000ff007988 */ /* 0x0001e80008000804 */
[----:B0-----:R-:W-:Y:S05]  /*0300*/  CALL.REL.NOINC `($__internal_1_$__cuda_sm10x_tcgen05_guardrail_trap_phase_invalid_during_alloc) ;  /* 0x000000c000a47944 */ /* 0x001fea0003c00000 */
.L_x_2:
[----:B------:R-:W-:Y:S05]  /*0310*/  WARPSYNC.ALL ;  /* 0x0000000000007948 */ /* 0x000fea0003800000 */
[----:B------:R-:W-:Y:S01]  /*0320*/  NOP ;  /* 0x0000000000007918 */ /* 0x000fe20000000000 */
.L_x_0:
[----:B------:R-:W1:Y:S01]  /*0330*/  S2R R147, SR_CTAID.X ;  /* 0x0000000000937919 */ /* 0x000e620000002500 */
[----:B------:R-:W2:Y:S01]  /*0340*/  S2UR UR8, SR_CgaCtaId ;  /* 0x00000000000879c3 */ /* 0x000ea20000008800 */
[----:B------:R-:W3:Y:S01]  /*0350*/  LDCU.64 UR4, c[0x0][0x3b0] ;  /* 0x00007600ff0477ac */ /* 0x000ee20008000a00 */
[----:B------:R-:W4:Y:S06]  /*0360*/  LDCU.64 UR6, c[0x0][0x3b0] ;  /* 0x00007600ff0677ac */ /* 0x000f2c0008000a00 */
[----:B------:R-:W3:Y:S01]  /*0370*/  S2UR UR71, SR_CTAID.Y ;  /* 0x00000000004779c3 */ /* 0x000ee20000002600 */
[----:B------:R-:W-:Y:S01]  /*0380*/  UMOV UR70, 0x400 ;  /* 0x0000040000467882 */ /* 0x000fe20000000000 */
[----:B------:R-:W0:Y:S06]  /*0390*/  LDCU.64 UR16, c[0x0][0x358] ;  /* 0x00006b00ff1077ac */ /* 0x000e2c0008000a00 */
[----:B------:R-:W0:Y:S08]  /*03a0*/  LDC.64 R246, c[0x0][0x380] ;  /* 0x0000e000fff67b82 */ /* 0x000e300000000a00 */
[----:B------:R-:W0:Y:S01]  /*03b0*/  LDC.64 R6, c[0x0][0x380] ;  /* 0x0000e000ff067b82 */ /* 0x000e220000000a00 */
[----:B--2---:R-:W-:-:S07]  /*03c0*/  ULEA UR70, UR8, UR70, 0x18 ;  /* 0x0000004608467291 */ /* 0x004fce000f8ec0ff */
[----:B------:R-:W-:Y:S01]  /*03d0*/  BAR.SYNC.DEFER_BLOCKING 0x0 ;  /* 0x0000000000007b1d */ /* 0x000fe20000010000 */
[----:B-1----:R-:W-:-:S07]  /*03e0*/  PRMT R147, R252, 0x6540, R147 ;  /* 0x00006540fc937816 */ /* 0x002fce0000000093 */
[----:B------:R-:W1:Y:S01]  /*03f0*/  LDC R8, c[0x0][0x3b8] ;  /* 0x0000ee00ff087b82 */ /* 0x000e620000000800 */
[----:B---3--:R-:W-:Y:S02]  /*0400*/  UIMAD UR4, UR71, UR4, URZ ;  /* 0x00000004470472a4 */ /* 0x008fe4000f8e02ff */
[----:B----4-:R-:W-:Y:S01]  /*0410*/  UIMAD UR6, UR71, UR6, URZ ;  /* 0x00000006470672a4 */ /* 0x010fe2000f8e02ff */
[C---:B0-----:R-:W-:Y:S01]  /*0420*/  IMAD R0, R147.reuse, UR5, RZ ;  /* 0x0000000593007c24 */ /* 0x041fe2000f8e02ff */
[----:B------:R-:W-:Y:S01]  /*0430*/  USHF.L.U32 UR5, UR4, 0x1, URZ ;  /* 0x0000000104057899 */ /* 0x000fe200080006ff */
[----:B------:R-:W-:Y:S01]  /*0440*/  IMAD R4, R147, UR7, RZ ;  /* 0x0000000793047c24 */ /* 0x000fe2000f8e02ff */
[----:B------:R-:W-:Y:S01]  /*0450*/  USHF.L.U32 UR9, UR6, 0x1, URZ ;  /* 0x0000000106097899 */ /* 0x000fe200080006ff */
[C---:B------:R-:W-:Y:S01]  /*0460*/  IMAD.HI R12, R0.reuse, 0x2, RZ ;  /* 0x00000002000c7827 */ /* 0x040fe200078e02ff */
[----:B------:R-:W-:Y:S01]  /*0470*/  SHF.L.U32 R3, R0, 0x1, RZ ;  /* 0x0000000100037819 */ /* 0x000fe200000006ff */
[----:B------:R-:W-:Y:S01]  /*0480*/  UIMAD.WIDE UR6, UR6, 0x2, URZ ;  /* 0x00000002060678a5 */ /* 0x000fe2000f8e02ff */
[C---:B------:R-:W-:Y:S01]  /*0490*/  SHF.L.U32 R5, R4.reuse, 0x1, RZ ;  /* 0x0000000104057819 */ /* 0x040fe200000006ff */
[----:B------:R-:W-:Y:S01]  /*04a0*/  IMAD.HI R4, R4, 0x2, RZ ;  /* 0x0000000204047827 */ /* 0x000fe200078e02ff */
[----:B------:R-:W-:Y:S01]  /*04b0*/  IADD3 R246, P0, P1, R3, UR5, R246 ;  /* 0x0000000503f67c10 */ /* 0x000fe2000f91e0f6 */
[----:B------:R-:W-:Y:S01]  /*04c0*/  UIMAD.WIDE UR4, UR4, 0x2, URZ ;  /* 0x00000002040478a5 */ /* 0x000fe2000f8e02ff */
[----:B------:R-:W-:Y:S01]  /*04d0*/  IADD3 R2, P3, P2, R5, UR9, R6 ;  /* 0x0000000905027c10 */ /* 0x000fe2000fa7e006 */
[----:B------:R-:W0:Y:S03]  /*04e0*/  LDS R250, [UR70] ;  /* 0x00000046fffa7984 */ /* 0x000e260008000800 */
[----:B------:R-:W-:Y:S01]  /*04f0*/  IADD3.X R3, PT, PT, R4, UR7, R7, P3, P2 ;  /* 0x0000000704037c10 */ /* 0x000fe20009fe4407 */
[----:B------:R-:W-:Y:S01]  /*0500*/  BAR.SYNC.DEFER_BLOCKING 0x0 ;  /* 0x0000000000007b1d */ /* 0x000fe20000010000 */
[----:B------:R-:W-:Y:S01]  /*0510*/  IADD3.X R12, PT, PT, R12, UR5, R247, P0, P1 ;  /* 0x000000050c0c7c10 */ /* 0x000fe200087e24f7 */
[C---:B-1----:R-:W-:Y:S01]  /*0520*/  IMAD R9, R8.reuse, 0x84, RZ ;  /* 0x0000008408097824 */ /* 0x042fe200078e02ff */
[C---:B------:R-:W-:Y:S01]  /*0530*/  SHF.L.U32 R5, R8.reuse, 0x3, RZ ;  /* 0x0000000308057819 */ /* 0x040fe200000006ff */
[C---:B------:R-:W-:Y:S01]  /*0540*/  IMAD R11, R8.reuse, 0x86, RZ ;  /* 0x00000086080b7824 */ /* 0x040fe200078e02ff */
[CC--:B------:R-:W-:Y:S01]  /*0550*/  LEA R4, P0, R8.reuse, R246.reuse, 0x4 ;  /* 0x000000f608047211 */ /* 0x0c0fe200078020ff */
[C---:B------:R-:W-:Y:S01]  /*0560*/  IMAD R7, R8.reuse, 0x82, RZ ;  /* 0x0000008208077824 */ /* 0x040fe200078e02ff */
[----:B------:R-:W-:Y:S01]  /*0570*/  IADD3 RZ, P4, PT, R9, R246, RZ ;  /* 0x000000f609ff7210 */ /* 0x000fe20007f9e0ff */
[C---:B------:R-:W-:Y:S01]  /*0580*/  IMAD R17, R8.reuse, 0x90, RZ ;  /* 0x0000009008117824 */ /* 0x040fe200078e02ff */
[----:B------:R-:W-:Y:S01]  /*0590*/  LEA.HI.X.SX32 R5, R5, R12, 0x1, P0 ;  /* 0x0000000c05057211 */ /* 0x000fe200000f0eff */
[C---:B------:R-:W-:Y:S01]  /*05a0*/  IMAD R9, R8.reuse, 0xa, RZ ;  /* 0x0000000a08097824 */ /* 0x040fe200078e02ff */
[-C--:B------:R-:W-:Y:S01]  /*05b0*/  IADD3 RZ, P0, PT, R11, R246.reuse, RZ ;  /* 0x000000f60bff7210 */ /* 0x080fe20007f1e0ff */
[C---:B------:R-:W-:Y:S01]  /*05c0*/  IMAD R37, R8.reuse, 0x48, RZ ;  /* 0x0000004808257824 */ /* 0x040fe200078e02ff */
        /* <DEDUP_REMOVED lines=8> */
[C---:B------:R-:W-:Y:S01]  /*0650*/  LEA R7, R8.reuse, R8, 0x2 ;  /* 0x0000000808077211 */ /* 0x040fe200078e10ff */
[C---:B------:R-:W-:Y:S01]  /*0660*/  IMAD R21, R8.reuse, 0x30, RZ ;  /* 0x0000003008157824 */ /* 0x040fe200078e02ff */
[-C--:B------:R-:W-:Y:S01]  /*0670*/  IADD3 R16, P3, PT, R17, R246.reuse, RZ ;  /* 0x000000f611107210 */ /* 0x080fe20007f7e0ff */
[----:B------:R1:W5:Y:S01]  /*0680*/  LDG.E.U16 R0, desc[UR16][R4.64] ;  /* 0x0000001004007981 */ /* 0x000362000c1e1500 */
[----:B------:R-:W-:Y:S01]  /*0690*/  IADD3 R6, P2, PT, R13, R246, RZ ;  /* 0x000000f60d067210 */ /* 0x000fe20007f5e0ff */
[C---:B------:R-:W-:Y:S01]  /*06a0*/  IMAD R118, R8.reuse, 0x58, RZ ;  /* 0x0000005808767824 */ /* 0x040fe200078e02ff */
[----:B------:R-:W-:Y:S01]  /*06b0*/  LEA.HI.X.SX32 R17, R37, R12, 0x1, P3 ;  /* 0x0000000c25117211 */ /* 0x000fe200018f0eff */
[----:B------:R-:W5:Y:S01]  /*06c0*/  LDG.E.U16 R251, desc[UR16][R2.64] ;  /* 0x0000001002fb7981 */ /* 0x000f62000c1e1500 */
[----:B------:R-:W-:Y:S01]  /*06d0*/  IADD3 R14, P3, PT, R19, R246, RZ ;  /* 0x000000f6130e7210 */ /* 0x000fe20007f7e0ff */
[----:B------:R-:W-:-:S02]  /*06e0*/  IMAD R23, R8, 0x38, RZ ;  /* 0x0000003808177824 */ /* 0x000fc400078e02ff */
[C---:B------:R-:W-:Y:S02]  /*06f0*/  IMAD R27, R8.reuse, 0x92, RZ ;  /* 0x00000092081b7824 */ /* 0x040fe400078e02ff */
[C---:B------:R-:W-:Y:S01]  /*0700*/  IMAD R34, R8.reuse, 0xb2, RZ ;  /* 0x000000b208227824 */ /* 0x040fe200078e02ff */
[----:B-1----:R-:W-:Y:S01]  /*0710*/  IADD3 R4, P1, PT, R9, R246, RZ ;  /* 0x000000f609047210 */ /* 0x002fe20007f3e0ff */
[C---:B------:R-:W-:Y:S02]  /*0720*/  IMAD R116, R8.reuse, 0x18, RZ ;  /* 0x0000001808747824 */ /* 0x040fe400078e02ff */
[C---:B------:R-:W-:Y:S01]  /*0730*/  IMAD R36, R8.reuse, 0xc2, RZ ;  /* 0x000000c208247824 */ /* 0x040fe200078e02ff */
[-C--:B------:R-:W-:Y:S01]  /*0740*/  LEA.HI.X.SX32 R5, R7, R12.reuse, 0x1, P1 ;  /* 0x0000000c07057211 */ /* 0x080fe200008f0eff */
[----:B------:R1:W5:Y:S01]  /*0750*/  LDG.E.U16 R2, desc[UR16][R10.64] ;  /* 0x000000100a027981 */ /* 0x000362000c1e1500 */
[-C--:B------:R-:W-:Y:S01]  /*0760*/  LEA.HI.X.SX32 R7, R9, R12.reuse, 0x1, P2 ;  /* 0x0000000c09077211 */ /* 0x080fe200010f0eff */
[C---:B------:R-:W-:Y:S01]  /*0770*/  IMAD R29, R8.reuse, 0x70, RZ ;  /* 0x00000070081d7824 */ /* 0x040fe200078e02ff */
[----:B------:R-:W-:Y:S01]  /*0780*/  LEA.HI.X.SX32 R15, R13, R12, 0x1, P3 ;  /* 0x0000000c0d0f7211 */ /* 0x000fe200018f0eff */
[----:B------:R2:W5:Y:S01]  /*0790*/  LDG.E.U16 R146, desc[UR16][R4.64] ;  /* 0x0000001004927981 */ /* 0x000562000c1e1500 */
[C---:B------:R-:W-:Y:S01]  /*07a0*/  SHF.L.U32 R13, R8.reuse, 0x6, RZ ;  /* 0x00000006080d7819 */ /* 0x040fe200000006ff */
[C---:B------:R-:W-:Y:S01]  /*07b0*/  IMAD R22, R8.reuse, 0xe0, RZ ;  /* 0x000000e008167824 */ /* 0x040fe200078e02ff */
[C---:B------:R-:W-:Y:S01]  /*07c0*/  LEA RZ, P2, R8.reuse, R246, 0x7 ;  /* 0x000000f608ff7211 */ /* 0x040fe200078438ff */
[----:B------:R3:W5:Y:S01]  /*07d0*/  LDG.E.U16 R248, desc[UR16][R6.64] ;  /* 0x0000001006f87981 */ /* 0x000762000c1e1500 */
[C---:B------:R-:W-:Y:S01]  /*07e0*/  IMAD R63, R8.reuse, 0x68, RZ ;  /* 0x00000068083f7824 */ /* 0x040fe200078e02ff */
[C---:B------:R-:W-:Y:S01]  /*07f0*/  LEA R39, R8.reuse, R8, 0x6 ;  /* 0x0000000808277211 */ /* 0x040fe200078e30ff */
[C---:B-1----:R-:W-:Y:S01]  /*0800*/  IMAD R11, R8.reuse, 0x50, RZ ;  /* 0x00000050080b7824 */ /* 0x042fe200078e02ff */
[C---:B------:R-:W-:Y:S01]  /*0810*/  SHF.L.U32 R9, R8.reuse, 0x5, RZ ;  /* 0x0000000508097819 */ /* 0x040fe200000006ff */
[C---:B------:R-:W-:Y:S01]  /*0820*/  IMAD R10, R8.reuse, 0xb0, RZ ;  /* 0x000000b0080a7824 */ /* 0x040fe200078e02ff */
[CC--:B------:R-:W-:Y:S01]  /*0830*/  LEA RZ, P1, R8.reuse, R246.reuse, 0x6 ;  /* 0x000000f608ff7211 */ /* 0x0c0fe200078230ff */
[C---:B--2---:R-:W-:Y:S01]  /*0840*/  IMAD R5, R8.reuse, 0xc0, RZ ;  /* 0x000000c008057824 */ /* 0x044fe200078e02ff */
[----:B------:R-:W-:Y:S01]  /*0850*/  IADD3 R4, P6, PT, R51, R246, RZ ;  /* 0x000000f633047210 */ /* 0x000fe20007fde0ff */
[----:B------:R1:W5:Y:S01]  /*0860*/  LDG.E.U16 R249, desc[UR16][R14.64] ;  /* 0x000000100ef97981 */ /* 0x000362000c1e1500 */
[----:B------:R-:W-:Y:S01]  /*0870*/  LEA.HI.X.SX32 R13, R13, R12, 0x1, P2 ;  /* 0x0000000c0d0d7211 */ /* 0x000fe200010f0eff */
[C---:B------:R-:W-:Y:S01]  /*0880*/  IMAD R151, R8.reuse, 0x1c, RZ ;  /* 0x0000001c08977824 */ /* 0x040fe200078e02ff */
[----:B---3--:R-:W-:Y:S01]  /*0890*/  IADD3 R6, P3, PT, R11, R246, RZ ;  /* 0x000000f60b067210 */ /* 0x008fe20007f7e0ff */
[----:B------:R2:W5:Y:S01]  /*08a0*/  LDG.E.U16 R3, desc[UR16][R16.64] ;  /* 0x0000001010037981 */ /* 0x000562000c1e1500 */
[----:B------:R-:W-:Y:S01]  /*08b0*/  LEA.HI.X.SX32 R9, R9, R12, 0x1, P1 ;  /* 0x0000000c09097211 */ /* 0x000fe200008f0eff */
[----:B------:R-:W-:Y:S01]  /*08c0*/  IMAD R28, R8, 0xf0, RZ ;  /* 0x000000f0081c7824 */ /* 0x000fe200078e02ff */
[----:B------:R-:W-:Y:S01]  /*08d0*/  IADD3 R10, P1, PT, R10, R246, RZ ;  /* 0x000000f60a0a7210 */ /* 0x000fe20007f3e0ff */
[----:B------:R-:W-:-:S02]  /*08e0*/  IMAD R120, R8, 0x78, RZ ;  /* 0x0000007808787824 */ /* 0x000fc400078e02ff */
[C---:B------:R-:W-:Y:S01]  /*08f0*/  IMAD R67, R8.reuse, 0x12, RZ ;  /* 0x0000001208437824 */ /* 0x040fe200078e02ff */
[----:B-1----:R-:W-:Y:S01]  /*0900*/  IADD3 R14, P2, PT, R5, R246, RZ ;  /* 0x000000f6050e7210 */ /* 0x002fe20007f5e0ff */
[C---:B------:R-:W-:Y:S01]  /*0910*/  IMAD R15, R8.reuse, 0xd0, RZ ;  /* 0x000000d0080f7824 */ /* 0x040fe200078e02ff */
[----:B------:R-:W-:Y:S01]  /*0920*/  LEA.HI.X.SX32 R5, R11, R12, 0x1, P6 ;  /* 0x0000000c0b057211 */ /* 0x000fe200030f0eff */
[C---:B------:R-:W-:Y:S01]  /*0930*/  IMAD R35, R8.reuse, 0x59, RZ ;  /* 0x0000005908237824 */ /* 0x040fe200078e02ff */
[----:B------:R-:W-:Y:S01]  /*0940*/  IADD3 R18, P6, PT, R25, R246, RZ ;  /* 0x000000f619127210 */ /* 0x000fe20007fde0ff */
[C---:B------:R-:W-:Y:S01]  /*0950*/  IMAD R31, R8.reuse, 0x49, RZ ;  /* 0x00000049081f7824 */ /* 0x040fe200078e02ff */
[----:B------:R-:W-:Y:S01]  /*0960*/  LEA.HI.X.SX32 R7, R19, R12, 0x1, P3 ;  /* 0x0000000c13077211 */ /* 0x000fe200018f0eff */
[C---:B------:R-:W-:Y:S01]  /*0970*/  IMAD R40, R8.reuse, 0xd2, RZ ;  /* 0x000000d208287824 */ /* 0x040fe200078e02ff */
[C---:B--2---:R-:W-:Y:S01]  /*0980*/  IADD3 R16, P3, PT, R21.reuse, R246, RZ ;  /* 0x000000f615107210 */ /* 0x044fe20007f7e0ff */
[----:B------:R-:W-:Y:S01]  /*0990*/  IMAD R41, R8, 0x61, RZ ;  /* 0x0000006108297824 */ /* 0x000fe200078e02ff */
[-C--:B------:R-:W-:Y:S01]  /*09a0*/  LEA.HI.X.SX32 R11, R118, R12.reuse, 0x1, P1 ;  /* 0x0000000c760b7211 */ /* 0x080fe200008f0eff */
[C---:B------:R-:W-:Y:S01]  /*09b0*/  IMAD R42, R8.reuse, 0xe2, RZ ;  /* 0x000000e2082a7824 */ /* 0x040fe200078e02ff */
[----:B------:R-:W-:Y:S01]  /*09c0*/  LEA.HI.X.SX32 R19, R21, R12, 0x1, P6 ;  /* 0x0000000c15137211 */ /* 0x000fe200030f0eff */
[C---:B------:R-:W-:Y:S01]  /*09d0*/  IMAD R43, R8.reuse, 0x69, RZ ;  /* 0x00000069082b7824 */ /* 0x040fe200078e02ff */
[-C--:B------:R-:W-:Y:S01]  /*09e0*/  IADD3 R20, P1, PT, R15, R246.reuse, RZ ;  /* 0x000000f60f147210 */ /* 0x080fe20007f3e0ff */
[C---:B------:R-:W-:Y:S01]  /*09f0*/  IMAD R49, R8.reuse, 0x71, RZ ;  /* 0x0000007108317824 */ /* 0x040fe200078e02ff */
[----:B------:R-:W-:Y:S01]  /*0a00*/  IADD3 R24, P6, PT, R23, R246, RZ ;  /* 0x000000f617187210 */ /* 0x000fe20007fde0ff */
[----:B------:R-:W-:Y:S01]  /*0a10*/  IMAD R83, R8, 0x42, RZ ;  /* 0x0000004208537824 */ /* 0x000fe200078e02ff */
[----:B------:R-:W-:-:S02]  /*0a20*/  LEA.HI.X.SX32 R15, R25, R12, 0x1, P2 ;  /* 0x0000000c190f7211 */ /* 0x000fc400010f0eff */
[C---:B------:R-:W-:Y:S01]  /*0a30*/  LEA R45, R8.reuse, R8, 0x3 ;  /* 0x00000008082d7211 */ /* 0x040fe200078e18ff */
[----:B------:R-:W-:Y:S01]  /*0a40*/  IMAD R101, R8, 0x32, RZ ;  /* 0x0000003208657824 */ /* 0x000fe200078e02ff */
[----:B------:R-:W-:Y:S01]  /*0a50*/  LEA.HI.X.SX32 R17, R116, R12, 0x1, P3 ;  /* 0x0000000c74117211 */ /* 0x000fe200018f0eff */
[C---:B------:R-:W-:Y:S01]  /*0a60*/  IMAD R87, R8.reuse, 0x72, RZ ;  /* 0x0000007208577824 */ /* 0x040fe200078e02ff */
[-C--:B------:R-:W-:Y:S01]  /*0a70*/  IADD3 R26, P2, PT, R29, R246.reuse, RZ ;  /* 0x000000f61d1a7210 */ /* 0x080fe20007f5e0ff */
[----:B------:R-:W-:Y:S01]  /*0a80*/  IMAD R53, R8, 0x19, RZ ;  /* 0x0000001908357824 */ /* 0x000fe200078e02ff */
[----:B------:R-:W-:Y:S02]  /*0a90*/  IADD3 R22, P3, PT, R22, R246, RZ ;  /* 0x000000f616167210 */ /* 0x000fe40007f7e0ff */
[C---:B------:R-:W-:Y:S01]  /*0aa0*/  LEA R55, R8.reuse, R8, 0x5 ;  /* 0x0000000808377211 */ /* 0x040fe200078e28ff */
[C---:B------:R-:W-:Y:S01]  /*0ab0*/  IMAD R81, R8.reuse, 0x62, RZ ;  /* 0x0000006208517824 */ /* 0x040fe200078e02ff */
[-C--:B------:R-:W-:Y:S01]  /*0ac0*/  LEA.HI.X.SX32 R21, R63, R12.reuse, 0x1, P1 ;  /* 0x0000000c3f157211 */ /* 0x080fe200008f0eff */
[C---:B------:R-:W-:Y:S01]  /*0ad0*/  IMAD R61, R8.reuse, 0x39, RZ ;  /* 0x00000039083d7824 */ /* 0x040fe200078e02ff */
[----:B------:R-:W-:Y:S01]  /*0ae0*/  LEA.HI.X.SX32 R25, R151, R12, 0x1, P6 ;  /* 0x0000000c97197211 */ /* 0x000fe200030f0eff */
[----:B------:R-:W-:Y:S01]  /*0af0*/  IMAD R38, R8, 0x24, RZ ;  /* 0x0000002408267824 */ /* 0x000fe200078e02ff */
[-C--:B------:R-:W-:Y:S01]  /*0b00*/  IADD3 R28, P1, PT, R28, R246.reuse, RZ ;  /* 0x000000f61c1c7210 */ /* 0x080fe20007f3e0ff */
[C---:B------:R-:W-:Y:S01]  /*0b10*/  IMAD R59, R8.reuse, 0x31, RZ ;  /* 0x00000031083b7824 */ /* 0x040fe200078e02ff */
[----:B------:R-:W-:Y:S01]  /*0b20*/  IADD3 R30, P6, PT, R27, R246, RZ ;  /* 0x000000f61b1e7210 */ /* 0x000fe20007fde0ff */
[C---:B------:R-:W-:Y:S01]  /*0b30*/  IMAD R32, R8.reuse, 0xa2, RZ ;  /* 0x000000a208207824 */ /* 0x040fe200078e02ff */
[-C--:B------:R-:W-:Y:S01]  /*0b40*/  LEA.HI.X.SX32 R27, R23, R12.reuse, 0x1, P2 ;  /* 0x0000000c171b7211 */ /* 0x080fe200010f0eff */
[C---:B------:R-:W-:Y:S01]  /*0b50*/  IMAD R65, R8.reuse, 0x34, RZ ;  /* 0x0000003408417824 */ /* 0x040fe200078e02ff */
[----:B------:R-:W-:Y:S01]  /*0b60*/  LEA.HI.X.SX32 R23, R29, R12, 0x1, P3 ;  /* 0x0000000c1d177211 */ /* 0x000fe200018f0eff */
[----:B------:R-:W-:Y:S01]  /*0b70*/  IMAD R33, R8, 0x51, RZ ;  /* 0x0000005108217824 */ /* 0x000fe200078e02ff */
[----:B------:R-:W-:Y:S01]  /*0b80*/  IADD3 R34, P3, PT, R34, R246, RZ ;  /* 0x000000f622227210 */ /* 0x000fe20007f7e0ff */
[----:B------:R-:W-:Y:S01]  /*0b90*/  IMAD R80, R8, 0xc4, RZ ;  /* 0x000000c408507824 */ /* 0x000fe200078e02ff */
[----:B------:R-:W-:Y:S01]  /*0ba0*/  LEA.HI.X.SX32 R29, R120, R12, 0x1, P1 ;  /* 0x0000000c781d7211 */ /* 0x000fe200008f0eff */
[----:B------:R-:W-:Y:S01]  /*0bb0*/  IMAD R44, R8, 0xf2, RZ ;  /* 0x000000f2082c7824 */ /* 0x000fe200078e02ff */
[----:B------:R-:W-:Y:S01]  /*0bc0*/  IADD3 R36, P1, PT, R36, R246, RZ ;  /* 0x000000f624247210 */ /* 0x000fe20007f3e0ff */
[C---:B------:R-:W-:Y:S01]  /*0bd0*/  IMAD R95, R8.reuse, 0x22, RZ ;  /* 0x00000022085f7824 */ /* 0x040fe200078e02ff */
[-C--:B------:R-:W-:Y:S01]  /*0be0*/  LEA.HI.X.SX32 R39, R39, R12.reuse, 0x1, P5 ;  /* 0x0000000c27277211 */ /* 0x080fe200028f0eff */
[C---:B------:R-:W-:Y:S01]  /*0bf0*/  IMAD R70, R8.reuse, 0x79, RZ ;  /* 0x0000007908467824 */ /* 0x040fe200078e02ff */
[----:B------:R-:W-:Y:S01]  /*0c00*/  LEA.HI.X.SX32 R35, R35, R12, 0x1, P3 ;  /* 0x0000000c23237211 */ /* 0x000fe200018f0eff */
[----:B------:R-:W-:Y:S01]  /*0c10*/  IMAD R139, R8, 0x44, RZ ;  /* 0x00000044088b7824 */ /* 0x000fe200078e02ff */
[----:B------:R-:W-:Y:S01]  /*0c20*/  IADD3 R40, P5, PT, R40, R246, RZ ;  /* 0x000000f628287210 */ /* 0x000fe20007fbe0ff */
[C---:B------:R-:W-:Y:S01]  /*0c30*/  IMAD R73, R8.reuse, 0x1a, RZ ;  /* 0x0000001a08497824 */ /* 0x040fe200078e02ff */
[----:B------:R-:W-:Y:S01]  /*0c40*/  LEA.HI.X.SX32 R31, R31, R12, 0x1, P6 ;  /* 0x0000000c1f1f7211 */ /* 0x000fe200030f0eff */
[----:B------:R-:W-:Y:S01]  /*0c50*/  IMAD R74, R8, 0xa4, RZ ;  /* 0x000000a4084a7824 */ /* 0x000fe200078e02ff */
[----:B------:R-:W-:-:S02]  /*0c60*/  IADD3 R46, P3, PT, R37, R246, RZ ;  /* 0x000000f6252e7210 */ /* 0x000fc40007f7e0ff */
[C---:B------:R-:W-:Y:S01]  /*0c70*/  LEA R47, R8.reuse, R8, 0x4 ;  /* 0x00000008082f7211 */ /* 0x040fe200078e20ff */
[----:B------:R-:W-:Y:S01]  /*0c80*/  IMAD R71, R8, 0xd, RZ ;  /* 0x0000000d08477824 */ /* 0x000fe200078e02ff */
[----:B------:R-:W-:Y:S01]  /*0c90*/  IADD3 R42, P6, PT, R42, R246, RZ ;  /* 0x000000f62a2a7210 */ /* 0x000fe20007fde0ff */
[C---:B------:R-:W-:Y:S01]  /*0ca0*/  IMAD R155, R8.reuse, 0x64, RZ ;  /* 0x00000064089b7824 */ /* 0x040fe200078e02ff */
[----:B------:R-:W-:Y:S01]  /*0cb0*/  LEA.HI.X.SX32 R37, R41, R12, 0x1, P1 ;  /* 0x0000000c29257211 */ /* 0x000fe200008f0eff */
[C---:B------:R-:W-:Y:S01]  /*0cc0*/  IMAD R75, R8.reuse, 0x52, RZ ;  /* 0x00000052084b7824 */ /* 0x040fe200078e02ff */
[----:B------:R-:W-:Y:S01]  /*0cd0*/  IADD3 R48, P1, PT, R67, R246, RZ ;  /* 0x000000f643307210 */ /* 0x000fe20007f3e0ff */
[C---:B------:R-:W-:Y:S01]  /*0ce0*/  IMAD R76, R8.reuse, 0xb4, RZ ;  /* 0x000000b4084c7824 */ /* 0x040fe200078e02ff */
[-C--:B------:R-:W-:Y:S01]  /*0cf0*/  LEA.HI.X.SX32 R41, R43, R12.reuse, 0x1, P5 ;  /* 0x0000000c2b297211 */ /* 0x080fe200028f0eff */
[C---:B------:R-:W-:Y:S01]  /*0d00*/  IMAD R79, R8.reuse, 0xd4, RZ ;  /* 0x000000d4084f7824 */ /* 0x040fe200078e02ff */
[-C--:B------:R-:W-:Y:S01]  /*0d10*/  LEA.HI.X.SX32 R43, R49, R12.reuse, 0x1, P6 ;  /* 0x0000000c312b7211 */ /* 0x080fe200030f0eff */
[C---:B------:R-:W-:Y:S01]  /*0d20*/  IMAD R77, R8.reuse, 0x96, RZ ;  /* 0x00000096084d7824 */ /* 0x040fe200078e02ff */
[----:B------:R-:W-:Y:S01]  /*0d30*/  LEA.HI.X.SX32 R49, R45, R12, 0x1, P1 ;  /* 0x0000000c2d317211 */ /* 0x000fe200008f0eff */
[C---:B------:R-:W-:Y:S01]  /*0d40*/  IMAD R57, R8.reuse, 0x29, RZ ;  /* 0x0000002908397824 */ /* 0x040fe200078e02ff */
[-C--:B------:R-:W-:Y:S01]  /*0d50*/  IADD3 R54, P1, PT, R83, R246.reuse, RZ ;  /* 0x000000f653367210 */ /* 0x080fe20007f3e0ff */
[C---:B------:R-:W-:Y:S01]  /*0d60*/  IMAD R172, R8.reuse, 0x5a, RZ ;  /* 0x0000005a08ac7824 */ /* 0x040fe200078e02ff */
[----:B------:R-:W-:Y:S01]  /*0d70*/  IADD3 R52, P6, PT, R101, R246, RZ ;  /* 0x000000f665347210 */ /* 0x000fe20007fde0ff */
[C---:B------:R-:W-:Y:S01]  /*0d80*/  IMAD R103, R8.reuse, 0xc6, RZ ;  /* 0x000000c608677824 */ /* 0x040fe200078e02ff */
[----:B------:R-:W-:Y:S01]  /*0d90*/  LEA.HI.X.SX32 R55, R55, R12, 0x1, P1 ;  /* 0x0000000c37377211 */ /* 0x000fe200008f0eff */
[C---:B------:R-:W-:Y:S01]  /*0da0*/  IMAD R85, R8.reuse, 0xa6, RZ ;  /* 0x000000a608557824 */ /* 0x040fe200078e02ff */
[----:B------:R-:W-:Y:S01]  /*0db0*/  IADD3 R60, P1, PT, R87, R246, RZ ;  /* 0x000000f6573c7210 */ /* 0x000fe20007f3e0ff */
[C---:B------:R-:W-:Y:S01]  /*0dc0*/  IMAD R163, R8.reuse, 0x6a, RZ ;  /* 0x0000006a08a37824 */ /* 0x040fe200078e02ff */
[----:B------:R-:W-:Y:S01]  /*0dd0*/  LEA.HI.X.SX32 R53, R53, R12, 0x1, P6 ;  /* 0x0000000c35357211 */ /* 0x000fe200030f0eff */
[----:B------:R-:W-:Y:S01]  /*0de0*/  IMAD R99, R8, 0x2a, RZ ;  /* 0x0000002a08637824 */ /* 0x000fe200078e02ff */
[----:B------:R-:W-:-:S02]  /*0df0*/  IADD3 R58, P6, PT, R81, R246, RZ ;  /* 0x000000f6513a7210 */ /* 0x000fc40007fde0ff */
[C---:B------:R-:W-:Y:S01]  /*0e00*/  SHF.L.U32 R69, R8.reuse, 0x1, RZ ;  /* 0x0000000108457819 */ /* 0x040fe200000006ff */
[C---:B------:R-:W-:Y:S01]  /*0e10*/  IMAD R107, R8.reuse, 0x63, RZ ;  /* 0x00000063086b7824 */ /* 0x040fe200078e02ff */
[----:B------:R-:W-:Y:S01]  /*0e20*/  LEA.HI.X.SX32 R61, R61, R12, 0x1, P1 ;  /* 0x0000000c3d3d7211 */ /* 0x000fe200008f0eff */
[----:B------:R-:W-:Y:S01]  /*0e30*/  IMAD R141, R8, 0x6, RZ ;  /* 0x00000006088d7824 */ /* 0x000fe200078e02ff */
[----:B------:R-:W-:Y:S01]  /*0e40*/  IADD3 R66, P1, PT, R38, R246, RZ ;  /* 0x000000f626427210 */ /* 0x000fe20007f3e0ff */
[C---:B------:R-:W-:Y:S01]  /*0e50*/  IMAD R68, R8.reuse, 0x94, RZ ;  /* 0x0000009408447824 */ /* 0x040fe200078e02ff */
[----:B------:R-:W-:Y:S01]  /*0e60*/  LEA.HI.X.SX32 R59, R59, R12, 0x1, P6 ;  /* 0x0000000c3b3b7211 */ /* 0x000fe200030f0eff */
[C---:B------:R-:W-:Y:S01]  /*0e70*/  IMAD R97, R8.reuse, 0x15, RZ ;  /* 0x0000001508617824 */ /* 0x040fe200078e02ff */
[-C--:B------:R-:W-:Y:S01]  /*0e80*/  IADD3 R64, P6, PT, R63, R246.reuse, RZ ;  /* 0x000000f63f407210 */ /* 0x080fe20007fde0ff */
[----:B------:R-:W-:Y:S01]  /*0e90*/  IMAD R161, R8, 0x74, RZ ;  /* 0x0000007408a17824 */ /* 0x000fe200078e02ff */
[----:B------:R-:W-:Y:S01]  /*0ea0*/  IADD3 R32, P2, PT, R32, R246, RZ ;  /* 0x000000f620207210 */ /* 0x000fe20007f5e0ff */
[C---:B------:R-:W-:Y:S01]  /*0eb0*/  IMAD R170, R8.reuse, 0x4a, RZ ;  /* 0x0000004a08aa7824 */ /* 0x040fe200078e02ff */
[----:B------:R-:W-:Y:S01]  /*0ec0*/  LEA.HI.X.SX32 R67, R67, R12, 0x1, P1 ;  /* 0x0000000c43437211 */ /* 0x000fe200008f0eff */
[C---:B------:R-:W-:Y:S01]  /*0ed0*/  IMAD R167, R8.reuse, 0x36, RZ ;  /* 0x0000003608a77824 */ /* 0x040fe200078e02ff */
[C---:B------:R-:W-:Y:S01]  /*0ee0*/  IADD3 R72, P1, PT, R65.reuse, R246, RZ ;  /* 0x000000f641487210 */ /* 0x040fe20007f3e0ff */
[----:B------:R-:W-:Y:S01]  /*0ef0*/  IMAD R88, R8, 0xf4, RZ ;  /* 0x000000f408587824 */ /* 0x000fe200078e02ff */
[----:B------:R-:W-:-:S02]  /*0f00*/  LEA.HI.X.SX32 R65, R65, R12, 0x1, P6 ;  /* 0x0000000c41417211 */ /* 0x000fc400030f0eff */
[C---:B------:R-:W-:Y:S01]  /*0f10*/  LEA R123, R8.reuse, R8, 0x1 ;  /* 0x00000008087b7211 */ /* 0x040fe200078e08ff */
[C---:B------:R-:W-:Y:S01]  /*0f20*/  IMAD R168, R8.reuse, 0x3a, RZ ;  /* 0x0000003a08a87824 */ /* 0x040fe200078e02ff */
[----:B------:R-:W-:Y:S01]  /*0f30*/  LEA.HI.X.SX32 R33, R33, R12, 0x1, P2 ;  /* 0x0000000c21217211 */ /* 0x000fe200010f0eff */
[----:B------:R-:W-:Y:S01]  /*0f40*/  IMAD R89, R8, 0xd6, RZ ;  /* 0x000000d608597824 */ /* 0x000fe200078e02ff */
[-C--:B------:R-:W-:Y:S01]  /*0f50*/  IADD3 R80, P6, PT, R80, R246.reuse, RZ ;  /* 0x000000f650507210 */ /* 0x080fe20007fde0ff */
[----:B------:R-:W-:Y:S01]  /*0f60*/  IMAD R129, R8, 0x1b, RZ ;  /* 0x0000001b08817824 */ /* 0x000fe200078e02ff */
[-C--:B------:R-:W-:Y:S01]  /*0f70*/  IADD3 R44, P2, PT, R44, R246.reuse, RZ ;  /* 0x000000f62c2c7210 */ /* 0x080fe20007f5e0ff */
[C---:B------:R-:W-:Y:S01]  /*0f80*/  IMAD R178, R8.reuse, 0x7a, RZ ;  /* 0x0000007a08b27824 */ /* 0x040fe200078e02ff */
[----:B------:R-:W-:Y:S01]  /*0f90*/  IADD3 R50, P5, PT, R95, R246, RZ ;  /* 0x000000f65f327210 */ /* 0x000fe20007fbe0ff */
[C---:B------:R-:W-:Y:S01]  /*0fa0*/  IMAD R219, R8.reuse, 0x66, RZ ;  /* 0x0000006608db7824 */ /* 0x040fe200078e02ff */
[-C--:B------:R-:W-:Y:S01]  /*0fb0*/  LEA.HI.X.SX32 R81, R81, R12.reuse, 0x1, P6 ;  /* 0x0000000c51517211 */ /* 0x080fe200030f0eff */
[----:B------:R-:W-:Y:S01]  /*0fc0*/  IMAD R86, R8, 0xe4, RZ ;  /* 0x000000e408567824 */ /* 0x000fe200078e02ff */
[----:B------:R-:W-:Y:S01]  /*0fd0*/  LEA.HI.X.SX32 R45, R70, R12, 0x1, P2 ;  /* 0x0000000c462d7211 */ /* 0x000fe200010f0eff */
[C---:B------:R-:W-:Y:S01]  /*0fe0*/  IMAD R110, R8.reuse, 0xe6, RZ ;  /* 0x000000e6086e7824 */ /* 0x040fe200078e02ff */
[-C--:B------:R-:W-:Y:S01]  /*0ff0*/  IADD3 R94, P6, PT, R139, R246.reuse, RZ ;  /* 0x000000f68b5e7210 */ /* 0x080fe20007fde0ff */
[C---:B------:R-:W-:Y:S01]  /*1000*/  IMAD R109, R8.reuse, 0x6b, RZ ;  /* 0x0000006b086d7824 */ /* 0x040fe200078e02ff */
[----:B------:R-:W-:Y:S01]  /*1010*/  IADD3 R70, P2, PT, R73, R246, RZ ;  /* 0x000000f649467210 */ /* 0x000fe20007f5e0ff */
[C---:B------:R-:W-:Y:S01]  /*1020*/  IMAD R145, R8.reuse, 0x16, RZ ;  /* 0x0000001608917824 */ /* 0x040fe200078e02ff */
[-C--:B------:R-:W-:Y:S01]  /*1030*/  LEA.HI.X.SX32 R51, R47, R12.reuse, 0x1, P5 ;  /* 0x0000000c2f337211 */ /* 0x080fe200028f0eff */
        /* <DEDUP_REMOVED lines=8> */
[C---:B------:R-:W-:Y:S01]  /*10c0*/  IMAD R149, R8.reuse, 0x54, RZ ;  /* 0x0000005408957824 */ /* 0x040fe200078e02ff */
[-C--:B------:R-:W-:Y:S01]  /*10d0*/  IADD3 R100, P6, PT, R155, R246.reuse, RZ ;  /* 0x000000f69b647210 */ /* 0x080fe20007fde0ff */
[C---:B------:R-:W-:Y:S01]  /*10e0*/  IMAD R157, R8.reuse, 0x26, RZ ;  /* 0x00000026089d7824 */ /* 0x040fe200078e02ff */
[-C--:B------:R-:W-:Y:S01]  /*10f0*/  IADD3 R56, P5, PT, R75, R246.reuse, RZ ;  /* 0x000000f64b387210 */ /* 0x080fe20007fbe0ff */
[----:B------:R-:W-:Y:S01]  /*1100*/  IMAD R114, R8, 0xf6, RZ ;  /* 0x000000f608727824 */ /* 0x000fe200078e02ff */
[----:B------:R-:W-:Y:S01]  /*1110*/  IADD3 R76, P2, PT, R76, R246, RZ ;  /* 0x000000f64c4c7210 */ /* 0x000fe20007f5e0ff */
[C---:B------:R-:W-:Y:S01]  /*1120*/  IMAD R125, R8.reuse, 0xb, RZ ;  /* 0x0000000b087d7824 */ /* 0x040fe200078e02ff */
[----:B------:R-:W-:Y:S01]  /*1130*/  LEA.HI.X.SX32 R83, R83, R12, 0x1, P4 ;  /* 0x0000000c53537211 */ /* 0x000fe200020f0eff */
[C---:B------:R-:W-:Y:S01]  /*1140*/  IMAD R211, R8.reuse, 0x46, RZ ;  /* 0x0000004608d37824 */ /* 0x040fe200078e02ff */
        /* <DEDUP_REMOVED lines=9> */
[----:B------:R-:W-:Y:S01]  /*11e0*/  IMAD R215, R8, 0x56, RZ ;  /* 0x0000005608d77824 */ /* 0x000fe200078e02ff */
[----:B------:R-:W-:Y:S01]  /*11f0*/  LEA.HI.X.SX32 R77, R172, R12, 0x1, P2 ;  /* 0x0000000cac4d7211 */ /* 0x000fe200010f0eff */
[C---:B------:R-:W-:Y:S01]  /*1200*/  IMAD R119, R8.reuse, 0x2c, RZ ;  /* 0x0000002c08777824 */ /* 0x040fe200078e02ff */
[-C--:B------:R-:W-:Y:S01]  /*1210*/  IADD3 R106, P6, PT, R103, R246.reuse, RZ ;  /* 0x000000f6676a7210 */ /* 0x080fe20007fde0ff */
        /* <DEDUP_REMOVED lines=13> */
[C---:B------:R-:W-:Y:S01]  /*12f0*/  LEA.HI.X.SX32 R63, R8.reuse, R12, 0x1, P5 ;  /* 0x0000000c083f7211 */ /* 0x040fe200028f0eff */
[C---:B------:R-:W-:Y:S01]  /*1300*/  IMAD R137, R8.reuse, 0x3b, RZ ;  /* 0x0000003b08897824 */ /* 0x040fe200078e02ff */
[CC--:B------:R-:W-:Y:S01]  /*1310*/  LEA R78, P1, R8.reuse, R246.reuse, 0x2 ;  /* 0x000000f6084e7211 */ /* 0x0c0fe200078210ff */
        /* <DEDUP_REMOVED lines=13> */
[----:B------:R-:W-:-:S02]  /*13f0*/  LEA.HI.X.SX32 R69, R170, R12, 0x1, P5 ;  /* 0x0000000caa457211 */ /* 0x000fc400028f0eff */
[C---:B------:R-:W-:Y:S01]  /*1400*/  SHF.L.U32 R153, R8.reuse, 0x2, RZ ;  /* 0x0000000208997819 */ /* 0x040fe200000006ff */
[C---:B------:R-:W-:Y:S01]  /*1410*/  IMAD R173, R8.reuse, 0x2d, RZ ;  /* 0x0000002d08ad7824 */ /* 0x040fe200078e02ff */
[-C--:B------:R-:W-:Y:S01]  /*1420*/  IADD3 R128, P6, PT, R167, R246.reuse, RZ ;  /* 0x000000f6a7807210 */ /* 0x080fe20007fde0ff */
[----:B------:R-:W-:Y:S01]  /*1430*/  IMAD R150, R8, 0xb8, RZ ;  /* 0x000000b808967824 */ /* 0x000fe200078e02ff */
[----:B------:R-:W-:Y:S01]  /*1440*/  IADD3 R88, P5, PT, R88, R246, RZ ;  /* 0x000000f658587210 */ /* 0x000fe20007fbe0ff */
[----:B------:R-:W-:Y:S01]  /*1450*/  IMAD R188, R8, 0xaa, RZ ;  /* 0x000000aa08bc7824 */ /* 0x000fe200078e02ff */
[----:B------:R-:W-:Y:S01]  /*1460*/  LEA.HI.X.SX32 R103, R168, R12, 0x1, P4 ;  /* 0x0000000ca8677211 */ /* 0x000fe200020f0eff */
        /* <DEDUP_REMOVED lines=8> */
[----:B------:R-:W-:Y:S01]  /*14f0*/  IMAD R190, R8, 0x5c, RZ ;  /* 0x0000005c08be7824 */ /* 0x000fe200078e02ff */
        /* <DEDUP_REMOVED lines=17> */
[----:B------:R-:W-:Y:S01]  /*1610*/  IMAD R205, R8, 0x75, RZ ;  /* 0x0000007508cd7824 */ /* 0x000fe200078e02ff */
[----:B------:R-:W-:-:S02]  /*1620*/  IADD3 R98, P1, PT, R149, R246, RZ ;  /* 0x000000f695627210 */ /* 0x000fc40007f3e0ff */
[C---:B------:R-:W-:Y:S01]  /*1630*/  LEA R181, R8.reuse, -R8, 0x7 ;  /* 0x8000000808b57211 */ /* 0x040fe200078e38ff */
[----:B------:R-:W-:Y:S01]  /*1640*/  IMAD R184, R8, 0x8a, RZ ;  /* 0x0000008a08b87824 */ /* 0x000fe200078e02ff */
        /* <DEDUP_REMOVED lines=15> */
[----:B------:R-:W-:Y:S01]  /*1740*/  IMAD R200, R8, 0xda, RZ ;  /* 0x000000da08c87824 */ /* 0x000fe200078e02ff */
[-C--:B------:R-:W-:Y:S01]  /*1750*/  IADD3 R148, P6, PT, R148, R246.reuse, RZ ;  /* 0x000000f694947210 */ /* 0x080fe20007fde0ff */
[----:B------:R-:W-:Y:S01]  /*1760*/  IMAD R217, R8, 0x5e, RZ ;  /* 0x0000005e08d97824 */ /* 0x000fe200078e02ff */
[----:B------:R-:W-:-:S02]  /*1770*/  IADD3 R104, P1, PT, R104, R246, RZ ;  /* 0x000000f668687210 */ /* 0x000fc40007f3e0ff */
[C---:B------:R-:W-:Y:S01]  /*1780*/  LEA R177, R8.reuse, -R8, 0x3 ;  /* 0x8000000808b17211 */ /* 0x040fe200078e18ff */
[C---:B------:R-:W-:Y:S01]  /*1790*/  IMAD R245, R8.reuse, 0x9c, RZ ;  /* 0x0000009c08f57824 */ /* 0x040fe200078e02ff */
[-C--:B------:R-:W-:Y:S01]  /*17a0*/  IADD3 R132, P5, PT, R215, R246.reuse, RZ ;  /* 0x000000f6d7847210 */ /* 0x080fe20007fbe0ff */
[C---:B------:R-:W-:Y:S01]  /*17b0*/  IMAD R227, R8.reuse, 0xec, RZ ;  /* 0x000000ec08e37824 */ /* 0x040fe200078e02ff */
[----:B------:R-:W-:Y:S01]  /*17c0*/  IADD3 R144, P0, PT, R119, R246, RZ ;  /* 0x000000f677907210 */ /* 0x000fe20007f1e0ff */
[C---:B------:R-:W-:Y:S01]  /*17d0*/  IMAD R201, R8.reuse, 0x6d, RZ ;  /* 0x0000006d08c97824 */ /* 0x040fe200078e02ff */
[-C--:B------:R-:W-:Y:S01]  /*17e0*/  LEA.HI.X.SX32 R131, R131, R12.reuse, 0x1, P4 ;  /* 0x0000000c83837211 */ /* 0x080fe200020f0eff */
[C---:B------:R-:W-:Y:S01]  /*17f0*/  IMAD R223, R8.reuse, 0x2f, RZ ;  /* 0x0000002f08df7824 */ /* 0x040fe200078e02ff */
[----:B------:R-:W-:Y:S02]  /*1800*/  LEA.HI.X.SX32 R93, R93, R12, 0x1, P2 ;  /* 0x0000000c5d5d7211 */ /* 0x000fe400010f0eff */
[C---:B------:R-:W-:Y:S01]  /*1810*/  LEA R207, R8.reuse, -R8, 0x5 ;  /* 0x8000000808cf7211 */ /* 0x040fe200078e28ff */
[C---:B------:R-:W-:Y:S01]  /*1820*/  IMAD R196, R8.reuse, 0xba, RZ ;  /* 0x000000ba08c47824 */ /* 0x040fe200078e02ff */
[-C--:B------:R-:W-:Y:S01]  /*1830*/  IADD3 R136, P4, PT, R225, R246.reuse, RZ ;  /* 0x000000f6e1887210 */ /* 0x080fe20007f9e0ff */
[----:B------:R-:W-:Y:S01]  /*1840*/  IMAD R198, R8, 0xca, RZ ;  /* 0x000000ca08c67824 */ /* 0x000fe200078e02ff */
[----:B------:R-:W-:Y:S01]  /*1850*/  IADD3 R118, P2, PT, R118, R246, RZ ;  /* 0x000000f676767210 */ /* 0x000fe20007f5e0ff */
[C---:B------:R-:W-:Y:S01]  /*1860*/  IMAD R239, R8.reuse, 0xcc, RZ ;  /* 0x000000cc08ef7824 */ /* 0x040fe200078e02ff */
[-C--:B------:R-:W-:Y:S01]  /*1870*/  LEA.HI.X.SX32 R149, R149, R12.reuse, 0x1, P6 ;  /* 0x0000000c95957211 */ /* 0x080fe200030f0eff */
[----:B------:R-:W-:Y:S01]  /*1880*/  IMAD R203, R8, 0x17, RZ ;  /* 0x0000001708cb7824 */ /* 0x000fe200078e02ff */
[----:B------:R-:W-:-:S02]  /*1890*/  LEA.HI.X.SX32 R105, R105, R12, 0x1, P1 ;  /* 0x0000000c69697211 */ /* 0x000fc400008f0eff */
[C---:B------:R-:W-:Y:S01]  /*18a0*/  LEA R193, R8.reuse, -R8, 0x4 ;  /* 0x8000000808c17211 */ /* 0x040fe200078e20ff */
[C---:B------:R-:W-:Y:S01]  /*18b0*/  IMAD R208, R8.reuse, 0xfa, RZ ;  /* 0x000000fa08d07824 */ /* 0x040fe200078e02ff */
[-C--:B------:R-:W-:Y:S01]  /*18c0*/  LEA.HI.X.SX32 R133, R133, R12.reuse, 0x1, P5 ;  /* 0x0000000c85857211 */ /* 0x080fe200028f0eff */
[C---:B------:R-:W-:Y:S01]  /*18d0*/  IMAD R229, R8.reuse, 0xfc, RZ ;  /* 0x000000fc08e57824 */ /* 0x040fe200078e02ff */
[----:B------:R-:W-:Y:S01]  /*18e0*/  LEA.HI.X.SX32 R145, R145, R12, 0x1, P0 ;  /* 0x0000000c91917211 */ /* 0x000fe200000f0eff */
[C---:B------:R-:W-:Y:S01]  /*18f0*/  IMAD R197, R8.reuse, 0x5d, RZ ;  /* 0x0000005d08c57824 */ /* 0x040fe200078e02ff */
[-C--:B------:R-:W-:Y:S01]  /*1900*/  IADD3 R166, P6, PT, R159, R246.reuse, RZ ;  /* 0x000000f69fa67210 */ /* 0x080fe20007fde0ff */
[----:B------:R-:W-:Y:S01]  /*1910*/  IMAD R199, R8, 0x65, RZ ;  /* 0x0000006508c77824 */ /* 0x000fe200078e02ff */
[-C--:B------:R-:W-:Y:S01]  /*1920*/  IADD3 R120, P1, PT, R120, R246.reuse, RZ ;  /* 0x000000f678787210 */ /* 0x080fe20007f3e0ff */
[----:B------:R-:W-:Y:S01]  /*1930*/  IMAD R243, R8, 0xac, RZ ;  /* 0x000000ac08f37824 */ /* 0x000fe200078e02ff */
[-C--:B------:R-:W-:Y:S01]  /*1940*/  IADD3 R138, P5, PT, R138, R246.reuse, RZ ;  /* 0x000000f68a8a7210 */ /* 0x080fe20007fbe0ff */
[C---:B------:R-:W-:Y:S01]  /*1950*/  IMAD R241, R8.reuse, 0xbc, RZ ;  /* 0x000000bc08f17824 */ /* 0x040fe200078e02ff */
[C---:B------:R-:W-:Y:S01]  /*1960*/  LEA R152, P0, R8.reuse, R246, 0x3 ;  /* 0x000000f608987211 */ /* 0x040fe200078018ff */
[C---:B------:R-:W-:Y:S01]  /*1970*/  IMAD R209, R8.reuse, 0x7d, RZ ;  /* 0x0000007d08d17824 */ /* 0x040fe200078e02ff */
        /* <DEDUP_REMOVED lines=8> */
[----:B------:R-:W-:Y:S01]  /*1a00*/  IADD3 R154, P2, PT, R121, R246, RZ ;  /* 0x000000f6799a7210 */ /* 0x000fe20007f5e0ff */
[C---:B------:R-:W-:Y:S01]  /*1a10*/  IMAD R235, R8.reuse, 0xae, RZ ;  /* 0x000000ae08eb7824 */ /* 0x040fe200078e02ff */
[----:B------:R-:W-:Y:S01]  /*1a20*/  LEA.HI.X.SX32 R167, R167, R12, 0x1, P6 ;  /* 0x0000000ca7a77211 */ /* 0x000fe200030f0eff */
[----:B------:R-:W-:Y:S01]  /*1a30*/  IMAD R244, R8, 0xde, RZ ;  /* 0x000000de08f47824 */ /* 0x000fe200078e02ff */
[----:B------:R-:W-:Y:S01]  /*1a40*/  IADD3 R116, P3, PT, R116, R246, RZ ;  /* 0x000000f674747210 */ /* 0x000fe20007f7e0ff */
[----:B------:R-:W-:Y:S01]  /*1a50*/  IMAD R112, R8, 0x5f, RZ ;  /* 0x0000005f08707824 */ /* 0x000fe200078e02ff */
[-C--:B------:R-:W-:Y:S01]  /*1a60*/  LEA.HI.X.SX32 R121, R182, R12.reuse, 0x1, P1 ;  /* 0x0000000cb6797211 */ /* 0x080fe200008f0eff */
[----:B------:R-:W1:Y:S01]  /*1a70*/  LDCU.64 UR4, c[0x0][0x3b0] ;  /* 0x00007600ff0477ac */ /* 0x000e620008000a00 */
[-C--:B------:R-:W-:Y:S01]  /*1a80*/  LEA.HI.X.SX32 R153, R153, R12.reuse, 0x1, P0 ;  /* 0x0000000c99997211 */ /* 0x080fe200000f0eff */
[----:B------:R2:W5:Y:S01]  /*1a90*/  LDG.E.U16 R4, desc[UR16][R4.64] ;  /* 0x0000001004047981 */ /* 0x000562000c1e1500 */
[----:B------:R-:W-:-:S02]  /*1aa0*/  LEA.HI.X.SX32 R139, R139, R12, 0x1, P5 ;  /* 0x0000000c8b8b7211 */ /* 0x000fc400028f0eff */
[-C--:B------:R-:W-:Y:S01]  /*1ab0*/  IADD3 R172, P6, PT, R172, R246.reuse, RZ ;  /* 0x000000f6acac7210 */ /* 0x080fe20007fde0ff */
[----:B------:R-:W5:Y:S01]  /*1ac0*/  LDG.E.U16 R6, desc[UR16][R6.64] ;  /* 0x0000001006067981 */ /* 0x000f62000c1e1500 */
[CC--:B------:R-:W-:Y:S02]  /*1ad0*/  IADD3 R156, P1, PT, R143.reuse, R246.reuse, RZ ;  /* 0x000000f68f9c7210 */ /* 0x0c0fe40007f3e0ff */
[-C--:B------:R-:W-:Y:S01]  /*1ae0*/  IADD3 R158, P0, PT, R158, R246.reuse, RZ ;  /* 0x000000f69e9e7210 */ /* 0x080fe20007f1e0ff */
[----:B------:R-:W5:Y:S01]  /*1af0*/  LDG.E.U16 R10, desc[UR16][R10.64] ;  /* 0x000000100a0a7981 */ /* 0x000f62000c1e1500 */
[----:B------:R-:W-:Y:S02]  /*1b00*/  IADD3 R160, P5, PT, R160, R246, RZ ;  /* 0x000000f6a0a07210 */ /* 0x000fe40007fbe0ff */
[----:B------:R-:W-:Y:S01]  /*1b10*/  LEA.HI.X.SX32 R143, R143, R12, 0x1, P4 ;  /* 0x0000000c8f8f7211 */ /* 0x000fe200020f0eff */
[----:B------:R-:W5:Y:S01]  /*1b20*/  LDG.E.U16 R16, desc[UR16][R16.64] ;  /* 0x0000001010107981 */ /* 0x000f62000c1e1500 */
[----:B------:R-:W-:-:S02]  /*1b30*/  IADD3 R164, P4, PT, R151, R246, RZ ;  /* 0x000000f697a47210 */ /* 0x000fc40007f9e0ff */
[-C--:B------:R-:W-:Y:S01]  /*1b40*/  LEA.HI.X.SX32 R155, R155, R12.reuse, 0x1, P2 ;  /* 0x0000000c9b9b7211 */ /* 0x080fe200010f0eff */
[----:B------:R-:W5:Y:S01]  /*1b50*/  LDG.E.U16 R18, desc[UR16][R18.64] ;  /* 0x0000001012127981 */ /* 0x000f62000c1e1500 */
[----:B------:R-:W-:Y:S02]  /*1b60*/  LEA.HI.X.SX32 R117, R117, R12, 0x1, P3 ;  /* 0x0000000c75757211 */ /* 0x000fe400018f0eff */
[----:B------:R-:W-:Y:S02]  /*1b70*/  IADD3 R170, P2, PT, R170, R246, RZ ;  /* 0x000000f6aaaa7210 */ /* 0x000fe40007f5e0ff */
[----:B------:R-:W-:Y:S01]  /*1b80*/  LEA R82, R8, -R8, 0x6 ;  /* 0x8000000808527211 */ /* 0x000fe200078e30ff */
[----:B-1----:R-:W-:Y:S01]  /*1b90*/  UIMAD UR4, UR71, UR4, URZ ;  /* 0x00000004470472a4 */ /* 0x002fe2000f8e02ff */
[----:B------:R-:W-:Y:S01]  /*1ba0*/  LEA.HI.X.SX32 R173, R173, R12, 0x1, P6 ;  /* 0x0000000cadad7211 */ /* 0x000fe200030f0eff */
[----:B--2---:R-:W-:Y:S01]  /*1bb0*/  IMAD R5, R147, UR5, RZ ;  /* 0x0000000593057c24 */ /* 0x004fe2000f8e02ff */
[----:B------:R-:W-:Y:S01]  /*1bc0*/  IADD3 R150, P3, PT, R150, R246, RZ ;  /* 0x000000f696967210 */ /* 0x000fe20007f7e0ff */
[----:B------:R-:W5:Y:S01]  /*1bd0*/  LDG.E.U16 R14, desc[UR16][R14.64] ;  /* 0x000000100e0e7981 */ /* 0x000f62000c1e1500 */
[----:B------:R-:W-:-:S02]  /*1be0*/  LEA.HI.X.SX32 R159, R159, R12, 0x1, P0 ;  /* 0x0000000c9f9f7211 */ /* 0x000fc400000f0eff */
[----:B------:R-:W-:Y:S01]  /*1bf0*/  LEA.HI.X.SX32 R161, R161, R12, 0x1, P5 ;  /* 0x0000000ca1a17211 */ /* 0x000fe200028f0eff */
[----:B------:R-:W5:Y:S01]  /*1c00*/  LDG.E.U16 R20, desc[UR16][R20.64] ;  /* 0x0000001014147981 */ /* 0x000f62000c1e1500 */
[-C--:B------:R-:W-:Y:S02]  /*1c10*/  IADD3 R188, P6, PT, R188, R246.reuse, RZ ;  /* 0x000000f6bcbc7210 */ /* 0x080fe40007fde0ff */
[-C--:B------:R-:W-:Y:S01]  /*1c20*/  IADD3 R174, P0, PT, R163, R246.reuse, RZ ;  /* 0x000000f6a3ae7210 */ /* 0x080fe20007f1e0ff */
[----:B------:R-:W5:Y:S01]  /*1c30*/  LDG.E.U16 R24, desc[UR16][R24.64] ;  /* 0x0000001018187981 */ /* 0x000f62000c1e1500 */
[----:B------:R-:W-:Y:S02]  /*1c40*/  IADD3 R176, P5, PT, R165, R246, RZ ;  /* 0x000000f6a5b07210 */ /* 0x000fe40007fbe0ff */
[-C--:B------:R-:W-:Y:S01]  /*1c50*/  LEA.HI.X.SX32 R157, R157, R12.reuse, 0x1, P1 ;  /* 0x0000000c9d9d7211 */ /* 0x080fe200008f0eff */
[----:B------:R-:W5:Y:S01]  /*1c60*/  LDG.E.U16 R26, desc[UR16][R26.64] ;  /* 0x000000101a1a7981 */ /* 0x000f62000c1e1500 */
[----:B------:R-:W-:-:S02]  /*1c70*/  LEA.HI.X.SX32 R165, R165, R12, 0x1, P4 ;  /* 0x0000000ca5a57211 */ /* 0x000fc400020f0eff */
[-C--:B------:R-:W-:Y:S01]  /*1c80*/  IADD3 R162, P1, PT, R162, R246.reuse, RZ ;  /* 0x000000f6a2a27210 */ /* 0x080fe20007f3e0ff */
[----:B------:R-:W5:Y:S01]  /*1c90*/  LDG.E.U16 R22, desc[UR16][R22.64] ;  /* 0x0000001016167981 */ /* 0x000f62000c1e1500 */
[----:B------:R-:W-:Y:S02]  /*1ca0*/  IADD3 R180, P4, PT, R180, R246, RZ ;  /* 0x000000f6b4b47210 */ /* 0x000fe40007f9e0ff */
[-C--:B------:R-:W-:Y:S01]  /*1cb0*/  LEA.HI.X.SX32 R171, R171, R12.reuse, 0x1, P2 ;  /* 0x0000000cabab7211 */ /* 0x080fe200010f0eff */
[----:B------:R-:W-:Y:S01]  /*1cc0*/  USHF.L.U32 UR4, UR4, 0x1, URZ ;  /* 0x0000000104047899 */ /* 0x000fe200080006ff */
[----:B------:R-:W-:Y:S01]  /*1cd0*/  LEA.HI.X.SX32 R151, R190, R12, 0x1, P3 ;  /* 0x0000000cbe977211 */ /* 0x000fe200018f0eff */
[----:B------:R-:W5:Y:S01]  /*1ce0*/  LDG.E.U16 R28, desc[UR16][R28.64] ;  /* 0x000000101c1c7981 */ /* 0x000f62000c1e1500 */
[----:B------:R-:W-:Y:S02]  /*1cf0*/  IADD3 R186, P2, PT, R186, R246, RZ ;  /* 0x000000f6baba7210 */ /* 0x000fe40007f5e0ff */
[----:B------:R-:W-:Y:S01]  /*1d00*/  LEA.HI.X.SX32 R189, R189, R12, 0x1, P6 ;  /* 0x0000000cbdbd7211 */ /* 0x000fe200030f0eff */
[----:B------:R-:W5:Y:S01]  /*1d10*/  LDG.E.U16 R30, desc[UR16][R30.64] ;  /* 0x000000101e1e7981 */ /* 0x000f62000c1e1500 */
[----:B------:R-:W-:-:S02]  /*1d20*/  IADD3 R168, P3, PT, R168, R246, RZ ;  /* 0x000000f6a8a87210 */ /* 0x000fc40007f7e0ff */
[----:B------:R-:W-:Y:S01]  /*1d30*/  LEA.HI.X.SX32 R175, R175, R12, 0x1, P0 ;  /* 0x0000000cafaf7211 */ /* 0x000fe200000f0eff */
[----:B------:R-:W5:Y:S01]  /*1d40*/  LDG.E.U16 R32, desc[UR16][R32.64] ;  /* 0x0000001020207981 */ /* 0x000f62000c1e1500 */
[-C--:B------:R-:W-:Y:S02]  /*1d50*/  IADD3 R204, P6, PT, R204, R246.reuse, RZ ;  /* 0x000000f6cccc7210 */ /* 0x080fe40007fde0ff */
[----:B------:R-:W-:Y:S01]  /*1d60*/  IADD3 R190, P0, PT, R190, R246, RZ ;  /* 0x000000f6bebe7210 */ /* 0x000fe20007f1e0ff */
[----:B------:R-:W5:Y:S01]  /*1d70*/  LDG.E.U16 R34, desc[UR16][R34.64] ;  /* 0x0000001022227981 */ /* 0x000f62000c1e1500 */
[CC--:B------:R-:W-:Y:S02]  /*1d80*/  LEA.HI.X.SX32 R163, R194.reuse, R12.reuse, 0x1, P1 ;  /* 0x0000000cc2a37211 */ /* 0x0c0fe400008f0eff */
[----:B------:R-:W-:Y:S01]  /*1d90*/  LEA.HI.X.SX32 R181, R181, R12, 0x1, P4 ;  /* 0x0000000cb5b57211 */ /* 0x000fe200020f0eff */
[----:B------:R-:W5:Y:S01]  /*1da0*/  LDG.E.U16 R36, desc[UR16][R36.64] ;  /* 0x0000001024247981 */ /* 0x000f62000c1e1500 */
[----:B------:R-:W-:-:S02]  /*1db0*/  IADD3 R194, P4, PT, R194, R246, RZ ;  /* 0x000000f6c2c27210 */ /* 0x000fc40007f9e0ff */
[-C--:B------:R-:W-:Y:S01]  /*1dc0*/  LEA.HI.X.SX32 R187, R187, R12.reuse, 0x1, P2 ;  /* 0x0000000cbbbb7211 */ /* 0x080fe200010f0eff */
[----:B------:R-:W5:Y:S01]  /*1dd0*/  LDG.E.U16 R40, desc[UR16][R40.64] ;  /* 0x0000001028287981 */ /* 0x000f62000c1e1500 */
[----:B------:R-:W-:Y:S02]  /*1de0*/  LEA.HI.X.SX32 R169, R169, R12, 0x1, P3 ;  /* 0x0000000ca9a97211 */ /* 0x000fe400018f0eff */
[----:B------:R-:W-:Y:S01]  /*1df0*/  IADD3 R202, P2, PT, R191, R246, RZ ;  /* 0x000000f6bfca7210 */ /* 0x000fe20007f5e0ff */
[----:B------:R-:W5:Y:S01]  /*1e00*/  LDG.E.U16 R42, desc[UR16][R42.64] ;  /* 0x000000102a2a7981 */ /* 0x000f62000c1e1500 */
[----:B------:R-:W-:Y:S02]  /*1e10*/  LEA.HI.X.SX32 R205, R205, R12, 0x1, P6 ;  /* 0x0000000ccdcd7211 */ /* 0x000fe400030f0eff */
[-C--:B------:R-:W-:Y:S01]  /*1e20*/  IADD3 R178, P1, PT, R178, R246.reuse, RZ ;  /* 0x000000f6b2b27210 */ /* 0x080fe20007f3e0ff */
[----:B------:R-:W5:Y:S01]  /*1e30*/  LDG.E.U16 R48, desc[UR16][R48.64] ;  /* 0x0000001030307981 */ /* 0x000f62000c1e1500 */
[----:B------:R-:W-:-:S02]  /*1e40*/  IADD3 R184, P3, PT, R184, R246, RZ ;  /* 0x000000f6b8b87210 */ /* 0x000fc40007f7e0ff */
[----:B------:R-:W-:Y:S01]  /*1e50*/  LEA.HI.X.SX32 R191, R191, R12, 0x1, P0 ;  /* 0x0000000cbfbf7211 */ /* 0x000fe200000f0eff */
[----:B------:R-:W5:Y:S01]  /*1e60*/  LDG.E.U16 R50, desc[UR16][R50.64] ;  /* 0x0000001032327981 */ /* 0x000f62000c1e1500 */
[-C--:B------:R-:W-:Y:S02]  /*1e70*/  IADD3 R220, P6, PT, R213, R246.reuse, RZ ;  /* 0x000000f6d5dc7210 */ /* 0x080fe40007fde0ff */
[C---:B------:R-:W-:Y:S01]  /*1e80*/  IADD3 R206, P0, PT, R195.reuse, R246, RZ ;  /* 0x000000f6c3ce7210 */ /* 0x040fe20007f1e0ff */
[----:B------:R-:W5:Y:S01]  /*1e90*/  LDG.E.U16 R52, desc[UR16][R52.64] ;  /* 0x0000001034347981 */ /* 0x000f62000c1e1500 */
[----:B------:R-:W-:Y:S02]  /*1ea0*/  LEA.HI.X.SX32 R195, R195, R12, 0x1, P4 ;  /* 0x0000000cc3c37211 */ /* 0x000fe400020f0eff */
[----:B------:R-:W-:Y:S01]  /*1eb0*/  IADD3 R210, P4, PT, R247, R246, RZ ;  /* 0x000000f6f7d27210 */ /* 0x000fe20007f9e0ff */
[----:B------:R-:W5:Y:S01]  /*1ec0*/  LDG.E.U16 R54, desc[UR16][R54.64] ;  /* 0x0000001036367981 */ /* 0x000f62000c1e1500 */
[----:B------:R-:W-:-:S02]  /*1ed0*/  LEA.HI.X.SX32 R177, R177, R12, 0x1, P5 ;  /* 0x0000000cb1b17211 */ /* 0x000fc400028f0eff */
[-C--:B------:R-:W-:Y:S01]  /*1ee0*/  LEA.HI.X.SX32 R179, R179, R12.reuse, 0x1, P1 ;  /* 0x0000000cb3b37211 */ /* 0x080fe200008f0eff */
[----:B------:R-:W5:Y:S01]  /*1ef0*/  LDG.E.U16 R56, desc[UR16][R56.64] ;  /* 0x0000001038387981 */ /* 0x000f62000c1e1500 */
[-C--:B------:R-:W-:Y:S02]  /*1f00*/  LEA.HI.X.SX32 R185, R185, R12.reuse, 0x1, P3 ;  /* 0x0000000cb9b97211 */ /* 0x080fe400018f0eff */
[----:B------:R-:W-:Y:S01]  /*1f10*/  LEA.HI.X.SX32 R221, R221, R12, 0x1, P6 ;  /* 0x0000000cdddd7211 */ /* 0x000fe200030f0eff */
[----:B------:R-:W5:Y:S01]  /*1f20*/  LDG.E.U16 R58, desc[UR16][R58.64] ;  /* 0x000000103a3a7981 */ /* 0x000f62000c1e1500 */
[-C--:B------:R-:W-:Y:S02]  /*1f30*/  IADD3 R182, P5, PT, R182, R246.reuse, RZ ;  /* 0x000000f6b6b67210 */ /* 0x080fe40007fbe0ff */
[-C--:B------:R-:W-:Y:S01]  /*1f40*/  IADD3 R192, P1, PT, R183, R246.reuse, RZ ;  /* 0x000000f6b7c07210 */ /* 0x080fe20007f3e0ff */
[----:B------:R-:W5:Y:S01]  /*1f50*/  LDG.E.U16 R60, desc[UR16][R60.64] ;  /* 0x000000103c3c7981 */ /* 0x000f62000c1e1500 */
[----:B------:R-:W-:-:S02]  /*1f60*/  IADD3 R200, P3, PT, R200, R246, RZ ;  /* 0x000000f6c8c87210 */ /* 0x000fc40007f7e0ff */
[----:B------:R-:W-:Y:S01]  /*1f70*/  IADD3 R226, P6, PT, R217, R246, RZ ;  /* 0x000000f6d9e27210 */ /* 0x000fe20007fde0ff */
[----:B------:R-:W5:Y:S01]  /*1f80*/  LDG.E.U16 R62, desc[UR16][R62.64] ;  /* 0x000000103e3e7981 */ /* 0x000f62000c1e1500 */
[-C--:B------:R-:W-:Y:S02]  /*1f90*/  LEA.HI.X.SX32 R207, R207, R12.reuse, 0x1, P0 ;  /* 0x0000000ccfcf7211 */ /* 0x080fe400000f0eff */
[----:B------:R-:W-:Y:S01]  /*1fa0*/  LEA.HI.X.SX32 R211, R211, R12, 0x1, P4 ;  /* 0x0000000cd3d37211 */ /* 0x000fe200020f0eff */
[----:B------:R-:W5:Y:S01]  /*1fb0*/  LDG.E.U16 R44, desc[UR16][R44.64] ;  /* 0x000000102c2c7981 */ /* 0x000f62000c1e1500 */
[-C--:B------:R-:W-:Y:S02]  /*1fc0*/  IADD3 R212, P0, PT, R245, R246.reuse, RZ ;  /* 0x000000f6f5d47210 */ /* 0x080fe40007f1e0ff */
[----:B------:R-:W-:Y:S01]  /*1fd0*/  IADD3 R224, P4, PT, R227, R246, RZ ;  /* 0x000000f6e3e07210 */ /* 0x000fe20007f9e0ff */
[----:B------:R-:W5:Y:S01]  /*1fe0*/  LDG.E.U16 R66, desc[UR16][R66.64] ;  /* 0x0000001042427981 */ /* 0x000f62000c1e1500 */
[----:B------:R-:W-:-:S02]  /*1ff0*/  LEA.HI.X.SX32 R183, R183, R12, 0x1, P5 ;  /* 0x0000000cb7b77211 */ /* 0x000fc400028f0eff */
[-C--:B------:R-:W-:Y:S01]  /*2000*/  LEA.HI.X.SX32 R193, R193, R12.reuse, 0x1, P1 ;  /* 0x0000000cc1c17211 */ /* 0x080fe200008f0eff */
[----:B------:R-:W5:Y:S01]  /*2010*/  LDG.E.U16 R46, desc[UR16][R46.64] ;  /* 0x000000102e2e7981 */ /* 0x000f62000c1e1500 */
[-C--:B------:R-:W-:Y:S02]  /*2020*/  LEA.HI.X.SX32 R201, R201, R12.reuse, 0x1, P3 ;  /* 0x0000000cc9c97211 */ /* 0x080fe400018f0eff */
[----:B------:R-:W-:Y:S01]  /*2030*/  LEA.HI.X.SX32 R227, R223, R12, 0x1, P6 ;  /* 0x0000000cdfe37211 */ /* 0x000fe200030f0eff */
[----:B------:R-:W-:Y:S01]  /*2040*/  IMAD R223, R8, 0x6e, RZ ;  /* 0x0000006e08df7824 */ /* 0x000fe200078e02ff */
[-C--:B------:R-:W-:Y:S01]  /*2050*/  IADD3 R196, P5, PT, R196, R246.reuse, RZ ;  /* 0x000000f6c4c47210 */ /* 0x080fe20007fbe0ff */
[----:B------:R-:W5:Y:S01]  /*2060*/  LDG.E.U16 R70, desc[UR16][R70.64] ;  /* 0x0000001046467981 */ /* 0x000f62000c1e1500 */
[-C--:B------:R-:W-:Y:S02]  /*2070*/  IADD3 R198, P1, PT, R198, R246.reuse, RZ ;  /* 0x000000f6c6c67210 */ /* 0x080fe40007f3e0ff */
[----:B------:R-:W-:Y:S01]  /*2080*/  IADD3 R218, P3, PT, R239, R246, RZ ;  /* 0x000000f6efda7210 */ /* 0x000fe20007f7e0ff */
[----:B------:R-:W5:Y:S01]  /*2090*/  LDG.E.U16 R72, desc[UR16][R72.64] ;  /* 0x0000001048487981 */ /* 0x000f62000c1e1500 */
[----:B------:R-:W-:-:S02]  /*20a0*/  LEA.HI.X.SX32 R203, R203, R12, 0x1, P2 ;  /* 0x0000000ccbcb7211 */ /* 0x000fc400010f0eff */
[----:B------:R-:W-:Y:S01]  /*20b0*/  IADD3 R208, P2, PT, R208, R246, RZ ;  /* 0x000000f6d0d07210 */ /* 0x000fe20007f5e0ff */
[C---:B------:R-:W-:Y:S01]  /*20c0*/  IMAD R247, R8.reuse, 0xee, RZ ;  /* 0x000000ee08f77824 */ /* 0x040fe200078e02ff */
[----:B------:R-:W-:Y:S01]  /*20d0*/  LEA.HI.X.SX32 R213, R213, R12, 0x1, P0 ;  /* 0x0000000cd5d57211 */ /* 0x000fe200000f0eff */
[----:B------:R-:W5:Y:S01]  /*20e0*/  LDG.E.U16 R64, desc[UR16][R64.64] ;  /* 0x0000001040407981 */ /* 0x000f62000c1e1500 */
[----:B------:R-:W-:Y:S01]  /*20f0*/  IADD3 R228, P0, PT, R229, R246, RZ ;  /* 0x000000f6e5e47210 */ /* 0x000fe20007f1e0ff */
[----:B------:R-:W-:Y:S01]  /*2100*/  IMAD R229, R8, 0x37, RZ ;  /* 0x0000003708e57824 */ /* 0x000fe200078e02ff */
[-C--:B------:R-:W-:Y:S01]  /*2110*/  LEA.HI.X.SX32 R197, R197, R12.reuse, 0x1, P5 ;  /* 0x0000000cc5c57211 */ /* 0x080fe200028f0eff */
[----:B------:R-:W5:Y:S01]  /*2120*/  LDG.E.U16 R78, desc[UR16][R78.64] ;  /* 0x000000104e4e7981 */ /* 0x000f62000c1e1500 */
[-C--:B------:R-:W-:Y:S02]  /*2130*/  LEA.HI.X.SX32 R199, R199, R12.reuse, 0x1, P1 ;  /* 0x0000000cc7c77211 */ /* 0x080fe400008f0eff */
[----:B------:R-:W-:Y:S01]  /*2140*/  LEA.HI.X.SX32 R219, R219, R12, 0x1, P3 ;  /* 0x0000000cdbdb7211 */ /* 0x000fe200018f0eff */
[----:B------:R-:W5:Y:S01]  /*2150*/  LDG.E.U16 R68, desc[UR16][R68.64] ;  /* 0x0000001044447981 */ /* 0x000f62000c1e1500 */
[----:B------:R-:W-:-:S02]  /*2160*/  IADD3 R214, P5, PT, R243, R246, RZ ;  /* 0x000000f6f3d67210 */ /* 0x000fc40007fbe0ff */
[-C--:B------:R-:W-:Y:S01]  /*2170*/  IADD3 R216, P1, PT, R241, R246.reuse, RZ ;  /* 0x000000f6f1d87210 */ /* 0x080fe20007f3e0ff */
[----:B------:R-:W5:Y:S01]  /*2180*/  LDG.E.U16 R74, desc[UR16][R74.64] ;  /* 0x000000104a4a7981 */ /* 0x000f62000c1e1500 */
[----:B------:R-:W-:Y:S02]  /*2190*/  IADD3 R236, P3, PT, R223, R246, RZ ;  /* 0x000000f6dfec7210 */ /* 0x000fe40007f7e0ff */
[-C--:B------:R-:W-:Y:S01]  /*21a0*/  LEA.HI.X.SX32 R225, R225, R12.reuse, 0x1, P4 ;  /* 0x0000000ce1e17211 */ /* 0x080fe200020f0eff */
[C---:B------:R-:W-:Y:S01]  /*21b0*/  IMAD R239, R8.reuse, 0xbe, RZ ;  /* 0x000000be08ef7824 */ /* 0x040fe200078e02ff */
[----:B------:R-:W-:Y:S01]  /*21c0*/  LEA.HI.X.SX32 R209, R209, R12, 0x1, P2 ;  /* 0x0000000cd1d17211 */ /* 0x000fe200010f0eff */
[----:B------:R-:W-:Y:S01]  /*21d0*/  IMAD R241, R8, 0xce, RZ ;  /* 0x000000ce08f17824 */ /* 0x000fe200078e02ff */
[-C--:B------:R-:W-:Y:S01]  /*21e0*/  IADD3 R242, P4, PT, R38, R246.reuse, RZ ;  /* 0x000000f626f27210 */ /* 0x080fe20007f9e0ff */
[----:B------:R-:W5:Y:S01]  /*21f0*/  LDG.E.U16 R76, desc[UR16][R76.64] ;  /* 0x000000104c4c7981 */ /* 0x000f62000c1e1500 */
[----:B------:R-:W-:-:S02]  /*2200*/  IADD3 R222, P2, PT, R237, R246, RZ ;  /* 0x000000f6edde7210 */ /* 0x000fc40007f5e0ff */
[-C--:B------:R-:W-:Y:S01]  /*2210*/  LEA.HI.X.SX32 R215, R215, R12.reuse, 0x1, P5 ;  /* 0x0000000cd7d77211 */ /* 0x080fe200028f0eff */
[----:B------:R-:W5:Y:S01]  /*2220*/  LDG.E.U16 R80, desc[UR16][R80.64] ;  /* 0x0000001050507981 */ /* 0x000f62000c1e1500 */
[-C--:B------:R-:W-:Y:S02]  /*2230*/  LEA.HI.X.SX32 R217, R217, R12.reuse, 0x1, P1 ;  /* 0x0000000cd9d97211 */ /* 0x080fe400008f0eff */
[----:B------:R-:W-:Y:S01]  /*2240*/  LEA.HI.X.SX32 R237, R229, R12, 0x1, P3 ;  /* 0x0000000ce5ed7211 */ /* 0x000fe200018f0eff */
[----:B------:R-:W5:Y:S01]  /*2250*/  LDG.E.U16 R84, desc[UR16][R84.64] ;  /* 0x0000001054547981 */ /* 0x000f62000c1e1500 */
[-C--:B------:R-:W-:Y:S01]  /*2260*/  IADD3 R230, P5, PT, R231, R246.reuse, RZ ;  /* 0x000000f6e7e67210 */ /* 0x080fe20007fbe0ff */
[C---:B------:R-:W-:Y:S01]  /*2270*/  IMAD R231, R8.reuse, 0x47, RZ ;  /* 0x0000004708e77824 */ /* 0x040fe200078e02ff */
[-C--:B------:R-:W-:Y:S01]  /*2280*/  IADD3 R232, P6, PT, R233, R246.reuse, RZ ;  /* 0x000000f6e9e87210 */ /* 0x080fe20007fde0ff */
[C---:B------:R-:W-:Y:S01]  /*2290*/  IMAD R233, R8.reuse, 0x4f, RZ ;  /* 0x0000004f08e97824 */ /* 0x040fe200078e02ff */
[----:B------:R-:W-:Y:S01]  /*22a0*/  IADD3 R234, P1, PT, R235, R246, RZ ;  /* 0x000000f6ebea7210 */ /* 0x000fe20007f3e0ff */
[----:B------:R-:W-:Y:S01]  /*22b0*/  IMAD R235, R8, 0x57, RZ ;  /* 0x0000005708eb7824 */ /* 0x000fe200078e02ff */
[-C--:B------:R-:W-:Y:S01]  /*22c0*/  LEA.HI.X.SX32 R243, R82, R12.reuse, 0x1, P4 ;  /* 0x0000000c52f37211 */ /* 0x080fe200020f0eff */
[----:B------:R-:W-:Y:S01]  /*22d0*/  IMAD R82, R8, 0x67, RZ ;  /* 0x0000006708527824 */ /* 0x000fe200078e02ff */
[-C--:B------:R-:W-:Y:S01]  /*22e0*/  LEA.HI.X.SX32 R229, R38, R12.reuse, 0x1, P0 ;  /* 0x0000000c26e57211 */ /* 0x080fe200000f0eff */
[C---:B------:R-:W-:Y:S01]  /*22f0*/  IMAD R38, R8.reuse, 0x6f, RZ ;  /* 0x0000006f08267824 */ /* 0x040fe200078e02ff */
[----:B------:R-:W-:Y:S01]  /*2300*/  LEA.HI.X.SX32 R223, R223, R12, 0x1, P2 ;  /* 0x0000000cdfdf7211 */ /* 0x000fe200010f0eff */
[----:B------:R-:W-:Y:S01]  /*2310*/  IMAD R8, R8, 0x77, RZ ;  /* 0x0000007708087824 */ /* 0x000fe200078e02ff */
[-C--:B------:R-:W-:Y:S01]  /*2320*/  IADD3 R238, P3, PT, R239, R246.reuse, RZ ;  /* 0x000000f6efee7210 */ /* 0x080fe20007f7e0ff */
[----:B------:R-:W5:Y:S01]  /*2330*/  LDG.E.U16 R86, desc[UR16][R86.64] ;  /* 0x0000001056567981 */ /* 0x000f62000c1e1500 */
[----:B------:R-:W-:-:S02]  /*2340*/  IADD3 R240, P2, PT, R241, R246, RZ ;  /* 0x000000f6f1f07210 */ /* 0x000fc40007f5e0ff */
[-C--:B------:R-:W-:Y:S01]  /*2350*/  IADD3 R244, P4, PT, R244, R246.reuse, RZ ;  /* 0x000000f6f4f47210 */ /* 0x080fe20007f9e0ff */
[----:B------:R-:W5:Y:S01]  /*2360*/  LDG.E.U16 R94, desc[UR16][R94.64] ;  /* 0x000000105e5e7981 */ /* 0x000f62000c1e1500 */
[----:B------:R-:W-:Y:S02]  /*2370*/  IADD3 R246, P0, PT, R247, R246, RZ ;  /* 0x000000f6f7f67210 */ /* 0x000fe40007f1e0ff */
[----:B------:R-:W-:Y:S01]  /*2380*/  SHF.L.U32 R5, R5, 0x1, RZ ;  /* 0x0000000105057819 */ /* 0x000fe200000006ff */
[----:B------:R-:W5:Y:S01]  /*2390*/  LDG.E.U16 R96, desc[UR16][R96.64] ;  /* 0x0000001060607981 */ /* 0x000f62000c1e1500 */
[-C--:B------:R-:W-:Y:S02]  /*23a0*/  LEA.HI.X.SX32 R247, R8, R12.reuse, 0x1, P0 ;  /* 0x0000000c08f77211 */ /* 0x080fe400000f0eff */
[----:B------:R-:W1:Y:S01]  /*23b0*/  LDC R8, c[0x0][0x380] ;  /* 0x0000e000ff087b82 */ /* 0x000e620000000800 */
[-C--:B------:R-:W-:Y:S01]  /*23c0*/  LEA.HI.X.SX32 R239, R112, R12.reuse, 0x1, P3 ;  /* 0x0000000c70ef7211 */ /* 0x080fe200018f0eff */
[----:B------:R-:W5:Y:S01]  /*23d0*/  LDG.E.U16 R98, desc[UR16][R98.64] ;  /* 0x0000001062627981 */ /* 0x000f62000c1e1500 */
[----:B------:R-:W-:-:S02]  /*23e0*/  LEA.HI.X.SX32 R231, R231, R12, 0x1, P5 ;  /* 0x0000000ce7e77211 */ /* 0x000fc400028f0eff */
[-C--:B------:R-:W-:Y:S01]  /*23f0*/  LEA.HI.X.SX32 R233, R233, R12.reuse, 0x1, P6 ;  /* 0x0000000ce9e97211 */ /* 0x080fe200030f0eff */
[----:B------:R-:W5:Y:S02]  /*2400*/  LDG.E.U16 R100, desc[UR16][R100.64] ;  /* 0x0000001064647981 */ /* 0x000f64000c1e1500 */
[----:B------:R-:W2:Y:S01]  /*2410*/  LDC R112, c[0x0][0x3b8] ;  /* 0x0000ee00ff707b82 */ /* 0x000ea20000000800 */
[-C--:B------:R-:W-:Y:S01]  /*2420*/  LEA.HI.X.SX32 R235, R235, R12.reuse, 0x1, P1 ;  /* 0x0000000cebeb7211 */ /* 0x080fe200008f0eff */
[----:B------:R-:W5:Y:S01]  /*2430*/  LDG.E.U16 R102, desc[UR16][R102.64] ;  /* 0x0000001066667981 */ /* 0x000f62000c1e1500 */
[-C--:B------:R-:W-:Y:S02]  /*2440*/  LEA.HI.X.SX32 R241, R82, R12.reuse, 0x1, P2 ;  /* 0x0000000c52f17211 */ /* 0x080fe400010f0eff */
[----:B------:R-:W-:Y:S01]  /*2450*/  LEA.HI.X.SX32 R245, R38, R12, 0x1, P4 ;  /* 0x0000000c26f57211 */ /* 0x000fe200020f0eff */
[----:B------:R-:W5:Y:S04]  /*2460*/  LDG.E.U16 R88, desc[UR16][R88.64] ;  /* 0x0000001058587981 */ /* 0x000f68000c1e1500 */
[----:B------:R-:W5:Y:S04]  /*2470*/  LDG.E.U16 R90, desc[UR16][R90.64] ;  /* 0x000000105a5a7981 */ /* 0x000f68000c1e1500 */
[----:B------:R-:W5:Y:S01]  /*2480*/  LDG.E.U16 R92, desc[UR16][R92.64] ;  /* 0x000000105c5c7981 */ /* 0x000f62000c1e1500 */
[----:B-1----:R-:W-:-:S03]  /*2490*/  IADD3 R5, PT, PT, R5, UR4, R8 ;  /* 0x0000000405057c10 */ /* 0x002fc6000fffe008 */
[----:B------:R-:W5:Y:S04]  /*24a0*/  LDG.E.U16 R104, desc[UR16][R104.64] ;  /* 0x0000001068687981 */ /* 0x000f68000c1e1500 */
[----:B------:R-:W5:Y:S01]  /*24b0*/  LDG.E.U16 R106, desc[UR16][R106.64] ;  /* 0x000000106a6a7981 */ /* 0x000f62000c1e1500 */
[CC--:B--2---:R-:W-:Y:S01]  /*24c0*/  LEA R8, R112.reuse, R5.reuse, 0x6 ;  /* 0x0000000570087211 */ /* 0x0c4fe200078e30ff */
[C-C-:B------:R-:W-:Y:S01]  /*24d0*/  IMAD R38, R112.reuse, 0x82, R5.reuse ;  /* 0x0000008270267824 */ /* 0x140fe200078e0205 */
[C---:B------:R-:W-:Y:S01]  /*24e0*/  LEA R12, R112.reuse, R5, 0x7 ;  /* 0x00000005700c7211 */ /* 0x040fe200078e38ff */
[C-C-:B------:R-:W-:Y:S01]  /*24f0*/  IMAD R82, R112.reuse, 0x84, R5.reuse ;  /* 0x0000008470527824 */ /* 0x140fe200078e0205 */
[----:B------:R-:W5:Y:S01]  /*2500*/  LDG.E.U16 R108, desc[UR16][R108.64] ;  /* 0x000000106c6c7981 */ /* 0x000f62000c1e1500 */
[----:B------:R-:W-:-:S03]  /*2510*/  IMAD R112, R112, 0x86, R5 ;  /* 0x0000008670707824 */ /* 0x000fc600078e0205 */
[----:B------:R-:W5:Y:S04]  /*2520*/  LDG.E.U16 R110, desc[UR16][R110.64] ;  /* 0x000000106e6e7981 */ /* 0x000f68000c1e1500 */
        /* <DEDUP_REMOVED lines=69> */
[----:B------:R-:W5:Y:S01]  /*2980*/  LDG.E.U16 R112, desc[UR16][R112.64] ;  /* 0x0000001070707981 */ /* 0x000f62000c1e1500 */
[----:B------:R-:W-:-:S02]  /*2990*/  SHF.R.U32.HI R5, RZ, 0x5, R252 ;  /* 0x00000005ff057819 */ /* 0x000fc400000116fc */
[----:B0-----:R-:W-:Y:S01]  /*29a0*/  R2UR UR69, R250 ;  /* 0x00000000fa4572ca */ /* 0x001fe200000e0000 */
[----:B------:R0:W5:Y:S01]  /*29b0*/  LDG.E.U16 R134, desc[UR16][R134.64] ;  /* 0x0000001086867981 */ /* 0x000162000c1e1500 */
[C---:B------:R-:W-:Y:S02]  /*29c0*/  SHF.L.U32 R250, R252.reuse, 0x8, RZ ;  /* 0x00000008fcfa7819 */ /* 0x040fe400000006ff */
[----:B------:R-:W-:Y:S02]  /*29d0*/  R2UR UR4, R5 ;  /* 0x00000000050472ca */ /* 0x000fe400000e0000 */
[----:B0-----:R-:W-:-:S04]  /*29e0*/  SHF.L.U32 R135, R252, 0x1, RZ ;  /* 0x00000001fc877819 */ /* 0x001fc800000006ff */
[----:B------:R-:W-:Y:S01]  /*29f0*/  LOP3.LUT R5, R250, 0xc07e, R135, 0xc8, !PT ;  /* 0x0000c07efa057812 */ /* 0x000fe200078ec887 */
[----:B------:R-:W-:Y:S08]  /*2a00*/  BRA.U UP0, `(.L_x_5) ;  /* 0x0000000100187547 */ /* 0x000ff0000b800000 */
[----:B------:R-:W-:Y:S01]  /*2a10*/  ELECT P0, URZ, PT ;  /* 0x0000000000ff782f */ /* 0x000fe20003800000 */
[----:B------:R-:W-:Y:S01]  /*2a20*/  HFMA2 R7, -RZ, RZ, 0, 5.9604644775390625e-08 ;  /* 0x00000001ff077431 */ /* 0x000fe200000001ff */
[----:B------:R-:W-:Y:S01]  /*2a30*/  UMOV UR5, 0x40 ;  /* 0x0000004000057882 */ /* 0x000fe20000000000 */
[----:B------:R-:W-:Y:S01]  /*2a40*/  UVIRTCOUNT.DEALLOC.SMPOOL 0x80 ;  /* 0x000000800000784c */ /* 0x000fe20000000000 */
[----:B------:R-:W-:-:S09]  /*2a50*/  ULEA UR5, UR8, UR5, 0x18 ;  /* 0x0000000508057291 */ /* 0x000fd2000f8ec0ff */
[----:B------:R0:W-:Y:S03]  /*2a60*/  @P0 STS.U8 [UR5], R7 ;  /* 0x00000007ff000988 */ /* 0x0001e60008000005 */
.L_x_5:
[----:B------:R-:W1:Y:S01]  /*2a70*/  LDCU.64 UR6, c[0x0][0x3c0] ;  /* 0x00007800ff0677ac */ /* 0x000e620008000a00 */
[C---:B0-----:R-:W-:Y:S01]  /*2a80*/  LOP3.LUT R7, R5.reuse, 0x10, RZ, 0x3c, !PT ;  /* 0x0000001005077812 */ /* 0x041fe200078e3cff */
[----:B-----5:R-:W-:Y:S01]  /*2a90*/  STS.U16 [R5+UR70], R251 ;  /* 0x000000fb05007988 */ /* 0x020fe20008000446 */
[C---:B------:R-:W-:Y:S01]  /*2aa0*/  LOP3.LUT P6, RZ, R252.reuse, 0xff, RZ, 0xc0, !PT ;  /* 0x000000fffcff7812 */ /* 0x040fe200078cc0ff */
[----:B------:R-:W0:Y:S01]  /*2ab0*/  LDCU UR5, c[0x0][0x3c8] ;  /* 0x00007900ff0577ac */ /* 0x000e220008000800 */
[----:B------:R-:W-:Y:S01]  /*2ac0*/  PRMT R13, RZ, 0x7610, R13 ;  /* 0x00007610ff0d7816 */ /* 0x000fe2000000000d */
[----:B------:R2:W-:Y:S01]  /*2ad0*/  STS.U16 [R5+UR70+0x400], R0 ;  /* 0x0004000005007988 */ /* 0x0005e20008000446 */
[----:B------:R-:W3:Y:S01]  /*2ae0*/  LDC R17, c[0x0][0x3d8] ;  /* 0x0000f600ff117b82 */ /* 0x000ee20000000800 */
[----:B------:R-:W-:Y:S01]  /*2af0*/  UMOV UR12, 0x1 ;  /* 0x00000001000c7882 */ /* 0x000fe20000000000 */
[----:B------:R-:W4:Y:S01]  /*2b00*/  LDCU UR13, c[0x0][0x3d8] ;  /* 0x00007b00ff0d77ac */ /* 0x000f220008000800 */
[----:B------:R1:W-:Y:S01]  /*2b10*/  STS.U16 [R5+UR70+0x800], R2 ;  /* 0x0008000205007988 */ /* 0x0003e20008000446 */
[----:B------:R-:W3:Y:S03]  /*2b20*/  LDCU UR14, c[0x0][0x3d8] ;  /* 0x00007b00ff0e77ac */ /* 0x000ee60008000800 */
[----:B------:R-:W-:Y:S01]  /*2b30*/  STS.U16 [R5+UR70+0x1000], R8 ;  /* 0x0010000805007988 */ /* 0x000fe20008000446 */
[----:B------:R-:W3:Y:S01]  /*2b40*/  LDC R19, c[0x0][0x3d8] ;  /* 0x0000f600ff137b82 */ /* 0x000ee20000000800 */
[----:B--2---:R-:W-:Y:S01]  /*2b50*/  LOP3.LUT R0, R252, 0x7f, RZ, 0xc0, !PT ;  /* 0x0000007ffc007812 */ /* 0x004fe200078ec0ff */
[----:B------:R-:W-:Y:S01]  /*2b60*/  VOTEU.ALL UP1, P6 ;  /* 0x0000000000ff7886 */ /* 0x000fe20003020000 */
[----:B------:R-:W-:Y:S01]  /*2b70*/  STS.U16 [R5+UR70+0x2000], R12 ;  /* 0x0020000c05007988 */ /* 0x000fe20008000446 */
[----:B-1----:R-:W-:Y:S01]  /*2b80*/  UIMAD UR6, UR71, UR6, URZ ;  /* 0x00000006470672a4 */ /* 0x002fe2000f8e02ff */
[----:B------:R-:W-:Y:S01]  /*2b90*/  SHF.R.U32.HI R2, RZ, 0x7, R252 ;  /* 0x00000007ff027819 */ /* 0x000fe200000116fc */
[----:B------:R-:W-:Y:S01]  /*2ba0*/  VOTEU.ALL UP2, P6 ;  /* 0x0000000000ff7886 */ /* 0x000fe20003040000 */
[----:B------:R1:W-:Y:S01]  /*2bb0*/  STS.U16 [R5+UR70+0x2400], R3 ;  /* 0x0024000305007988 */ /* 0x0003e20008000446 */
[----:B0-----:R-:W-:Y:S01]  /*2bc0*/  IMAD R0, R0, UR5, RZ ;  /* 0x0000000500007c24 */ /* 0x001fe2000f8e02ff */
[----:B------:R-:W-:Y:S01]  /*2bd0*/  USHF.L.U32 UR5, UR6, 0x1, URZ ;  /* 0x0000000106057899 */ /* 0x000fe200080006ff */
[----:B------:R-:W-:Y:S01]  /*2be0*/  SGXT.U32 R2, R2, 0x1 ;  /* 0x000000010202781a */ /* 0x000fe20000000000 */
[----:B------:R-:W-:Y:S01]  /*2bf0*/  STS.U16 [R5+UR70+0x1400], R6 ;  /* 0x0014000605007988 */ /* 0x000fe20008000446 */
[----:B------:R-:W-:Y:S01]  /*2c00*/  UIMAD.WIDE UR8, UR6, 0x2, URZ ;  /* 0x00000002060878a5 */ /* 0x000fe2000f8e02ff */
[----:B------:R-:W-:Y:S01]  /*2c10*/  MOV R9, UR7 ;  /* 0x0000000700097c02 */ /* 0x000fe20008000f00 */
[----:B------:R-:W-:Y:S01]  /*2c20*/  USHF.L.U32 UR6, UR4, 0x15, URZ ;  /* 0x0000001504067899 */ /* 0x000fe200080006ff */
[----:B------:R0:W-:Y:S01]  /*2c30*/  STS.U16 [R5+UR70+0x2800], R4 ;  /* 0x0028000405007988 */ /* 0x0001e20008000446 */
[----:B------:R-:W-:Y:S01]  /*2c40*/  ULOP3.LUT UR8, UR4, 0x4, URZ, 0xc0, !UPT ;  /* 0x0000000404087892 */ /* 0x000fe2000f8ec0ff */
[----:B-1----:R-:W-:Y:S01]  /*2c50*/  LOP3.LUT R3, R5, 0x20, RZ, 0x3c, !PT ;  /* 0x0000002005037812 */ /* 0x002fe200078e3cff */
[----:B------:R-:W-:Y:S01]  /*2c60*/  ULOP3.LUT UR6, UR6, 0x600000, URZ, 0xc0, !UPT ;  /* 0x0060000006067892 */ /* 0x000fe2000f8ec0ff */
[----:B------:R-:W-:Y:S01]  /*2c70*/  STS.U16 [R5+UR70+0x2c00], R10 ;  /* 0x002c000a05007988 */ /* 0x000fe20008000446 */
[----:B------:R-:W-:Y:S01]  /*2c80*/  IMAD R2, R2, UR7, RZ ;  /* 0x0000000702027c24 */ /* 0x000fe2000f8e02ff */
[----:B------:R-:W-:-:S04]  /*2c90*/  @!UP1 UIADD3 UR10, UPT, UPT, -UR12, 0x100000, URZ ;  /* 0x001000000c0a9890 */ /* 0x000fc8000fffe1ff */
[----:B------:R-:W-:Y:S02]  /*2ca0*/  @!UP1 USHF.L.U32 UR11, UR10, 0xb, URZ ;  /* 0x0000000b0a0b9899 */ /* 0x000fe400080006ff */
[----:B------:R-:W-:Y:S02]  /*2cb0*/  @!UP1 USHF.L.U32 UR10, UR10, 0x1, URZ ;  /* 0x000000010a0a9899 */ /* 0x000fe400080006ff */
[----:B------:R-:W-:Y:S01]  /*2cc0*/  UIADD3 UR68, UPT, UPT, UR69, UR6, URZ ;  /* 0x0000000645447290 */ /* 0x000fe2000fffe0ff */
[----:B------:R1:W-:Y:S01]  /*2cd0*/  STS.U16 [R5+UR70+0xc00], R16 ;  /* 0x000c001005007988 */ /* 0x0003e20008000446 */
[----:B------:R-:W-:Y:S02]  /*2ce0*/  MOV R11, UR7 ;  /* 0x00000007000b7c02 */ /* 0x000fe40008000f00 */
[----:B------:R-:W-:Y:S01]  /*2cf0*/  ULEA UR68, UR8, UR68, 0x5 ;  /* 0x0000004408447291 */ /* 0x000fe2000f8e28ff */
[----:B------:R-:W-:Y:S01]  /*2d00*/  STS.U16 [R5+UR70+0x1800], R18 ;  /* 0x0018001205007988 */ /* 0x000fe20008000446 */
[----:B0-----:R-:W-:-:S02]  /*2d10*/  MOV R4, UR7 ;  /* 0x0000000700047c02 */ /* 0x001fc40008000f00 */
[----:B------:R-:W-:Y:S01]  /*2d20*/  PRMT R8, RZ, 0x7610, R8 ;  /* 0x00007610ff087816 */ /* 0x000fe20000000008 */
[----:B------:R0:W-:Y:S01]  /*2d30*/  STS.U16 [R5+UR70+0x3000], R14 ;  /* 0x0030000e05007988 */ /* 0x0001e20008000446 */
[----:B------:R-:W-:Y:S01]  /*2d40*/  PRMT R12, RZ, 0x7610, R12 ;  /* 0x00007610ff0c7816 */ /* 0x000fe2000000000c */
[----:B-1----:R-:W1:Y:S01]  /*2d50*/  LDC R16, c[0x0][0x3d8] ;  /* 0x0000f600ff107b82 */ /* 0x002e620000000800 */
[----:B------:R-:W-:Y:S01]  /*2d60*/  PRMT R10, RZ, 0x7610, R10 ;  /* 0x00007610ff0a7816 */ /* 0x000fe2000000000a */
[----:B------:R-:W-:Y:S04]  /*2d70*/  STS.U16 [R5+UR70+0x3400], R20 ;  /* 0x0034001405007988 */ /* 0x000fe80008000446 */
[----:B------:R-:W-:Y:S01]  /*2d80*/  STS.U16 [R5+UR70+0x1c00], R26 ;  /* 0x001c001a05007988 */ /* 0x000fe20008000446 */
[----:B0-----:R-:W-:Y:S01]  /*2d90*/  PRMT R14, RZ, 0x7610, R14 ;  /* 0x00007610ff0e7816 */ /* 0x001fe2000000000e */
[----:B------:R-:W0:Y:S02]  /*2da0*/  LDC R18, c[0x0][0x3d8] ;  /* 0x0000f600ff127b82 */ /* 0x000e240000000800 */
[----:B------:R-:W-:Y:S04]  /*2db0*/  STS.U16 [R5+UR70+0x3800], R22 ;  /* 0x0038001605007988 */ /* 0x000fe80008000446 */
        /* <DEDUP_REMOVED lines=16> */
[----:B------:R2:W-:Y:S04]  /*2ec0*/  STS.U16 [R7+UR70+0x3c80], R44 ;  /* 0x003c802c07007988 */ /* 0x0005e80008000446 */
[----:B------:R-:W-:Y:S04]  /*2ed0*/  STS.U16 [R3+UR70+0x500], R248 ;  /* 0x000500f803007988 */ /* 0x000fe80008000446 */
[----:B------:R-:W-:Y:S01]  /*2ee0*/  STS.U16 [R3+UR70+0x900], R66 ;  /* 0x0009004203007988 */ /* 0x000fe20008000446 */
[----:B--2---:R-:W-:-:S03]  /*2ef0*/  LOP3.LUT R7, R5, 0x30, RZ, 0x3c, !PT ;  /* 0x0000003005077812 */ /* 0x004fc600078e3cff */
        /* <DEDUP_REMOVED lines=51> */
[----:B------:R-:W-:Y:S01]  /*3230*/  STS.U16 [R7+UR70+0xa80], R96 ;  /* 0x000a806007007988 */ /* 0x000fe20008000446 */
[----:B------:R-:W-:-:S03]  /*3240*/  LOP3.LUT R5, R5, 0x70, RZ, 0x3c, !PT ;  /* 0x0000007005057812 */ /* 0x000fc600078e3cff */
        /* <DEDUP_REMOVED lines=15> */
[----:B--2---:R-:W2:Y:S03]  /*3340*/  LDC.64 R6, c[0x0][0x388] ;  /* 0x0000e200ff067b82 */ /* 0x004ea60000000a00 */
        /* <DEDUP_REMOVED lines=16> */
[C---:B0-----:R-:W-:Y:S01]  /*3450*/  SHF.L.U32 R3, R0.reuse, 0x1, RZ ;  /* 0x0000000100037819 */ /* 0x041fe200000006ff */
[----:B------:R-:W-:-:S02]  /*3460*/  IMAD.HI R0, R0, 0x2, RZ ;  /* 0x0000000200007827 */ /* 0x000fc400078e02ff */
[----:B------:R-:W-:Y:S01]  /*3470*/  STS.U16 [R5+UR70+0xb80], R202 ;  /* 0x000b80ca05007988 */ /* 0x000fe20008000446 */
[----:B--2---:R-:W-:Y:S01]  /*3480*/  IADD3 R159, P0, P1, R3, UR5, R6 ;  /* 0x00000005039f7c10 */ /* 0x004fe2000f91e006 */
[----:B------:R-:W0:Y:S02]  /*3490*/  LDCU UR5, c[0x0][0x3d4] ;  /* 0x00007a80ff0577ac */ /* 0x000e240008000800 */
[----:B------:R-:W-:Y:S01]  /*34a0*/  STS.U16 [R5+UR70+0xf80], R206 ;  /* 0x000f80ce05007988 */ /* 0x000fe20008000446 */
[----:B------:R-:W-:Y:S02]  /*34b0*/  MOV R3, UR7 ;  /* 0x0000000700037c02 */ /* 0x000fe40008000f00 */
[----:B------:R-:W-:Y:S01]  /*34c0*/  IADD3.X R7, PT, PT, R0, UR9, R7, P0, P1 ;  /* 0x0000000900077c10 */ /* 0x000fe200087e2407 */
[----:B------:R-:W-:Y:S01]  /*34d0*/  STS.U16 [R5+UR70+0x1380], R220 ;  /* 0x001380dc05007988 */ /* 0x000fe20008000446 */
[----:B------:R-:W2:Y:S01]  /*34e0*/  S2UR UR9, SR_CTAID.X ;  /* 0x00000000000979c3 */ /* 0x000ea20000002500 */
[----:B------:R-:W-:-:S02]  /*34f0*/  LEA R0, R3, R2, 0x1 ;  /* 0x0000000203007211 */ /* 0x000fc400078e08ff */
[----:B------:R-:W-:Y:S01]  /*3500*/  STS.U16 [R5+UR70+0x1780], R226 ;  /* 0x001780e205007988 */ /* 0x000fe20008000446 */
[----:B------:R-:W-:Y:S02]  /*3510*/  LEA R172, P0, R2, R159, 0x1 ;  /* 0x0000009f02ac7211 */ /* 0x000fe400078008ff */
[----:B------:R-:W-:Y:S01]  /*3520*/  LEA R3, R9, R0, 0x1 ;  /* 0x0000000009037211 */ /* 0x000fe200078e08ff */
[----:B------:R-:W-:Y:S01]  /*3530*/  STS.U16 [R5+UR70+0x1b80], R236 ;  /* 0x001b80ec05007988 */ /* 0x000fe20008000446 */
[----:B------:R-:W-:Y:S02]  /*3540*/  MOV R6, UR7 ;  /* 0x0000000700067c02 */ /* 0x000fe40008000f00 */
[----:B------:R-:W-:Y:S01]  /*3550*/  LEA R4, R4, R3, 0x1 ;  /* 0x0000000304047211 */ /* 0x000fe200078e08ff */
[----:B------:R-:W-:Y:S01]  /*3560*/  STS.U16 [R5+UR70+0x1f80], R242 ;  /* 0x001f80f205007988 */ /* 0x000fe20008000446 */
[----:B------:R-:W-:Y:S02]  /*3570*/  LEA.HI.X.SX32 R173, R2, R7, 0x1, P0 ;  /* 0x0000000702ad7211 */ /* 0x000fe400000f0eff */
[-C--:B------:R-:W-:Y:S01]  /*3580*/  LEA R168, P0, R3, R159.reuse, 0x1 ;  /* 0x0000009f03a87211 */ /* 0x080fe200078008ff */
[----:B------:R-:W-:Y:S01]  /*3590*/  STS.U16 [R5+UR70+0x3f80], R180 ;  /* 0x003f80b405007988 */ /* 0x000fe20008000446 */
[----:B------:R-:W-:-:S02]  /*35a0*/  LEA R170, P1, R0, R159, 0x1 ;  /* 0x0000009f00aa7211 */ /* 0x000fc400078208ff */
[----:B------:R-:W-:Y:S01]  /*35b0*/  LEA.HI.X.SX32 R169, R3, R7, 0x1, P0 ;  /* 0x0000000703a97211 */ /* 0x000fe200000f0eff */
[----:B------:R-:W-:Y:S01]  /*35c0*/  STS.U16 [R5+UR70+0x2380], R230 ;  /* 0x002380e605007988 */ /* 0x000fe20008000446 */
[----:B------:R-:W-:Y:S02]  /*35d0*/  LEA R166, P2, R4, R159, 0x1 ;  /* 0x0000009f04a67211 */ /* 0x000fe400078408ff */
[-C--:B------:R-:W-:Y:S01]  /*35e0*/  LEA.HI.X.SX32 R171, R0, R7.reuse, 0x1, P1 ;  /* 0x0000000700ab7211 */ /* 0x080fe200008f0eff */
[----:B------:R-:W-:Y:S01]  /*35f0*/  STS.U16 [R5+UR70+0x2780], R232 ;  /* 0x002780e805007988 */ /* 0x000fe20008000446 */
[----:B--2---:R-:W-:Y:S01]  /*3600*/  USHF.L.U32 UR9, UR9, 0x8, URZ ;  /* 0x0000000809097899 */ /* 0x004fe200080006ff */
[----:B------:R-:W-:Y:S02]  /*3610*/  LEA.HI.X.SX32 R167, R4, R7, 0x1, P2 ;  /* 0x0000000704a77211 */ /* 0x000fe400010f0eff */
[----:B------:R-:W-:Y:S01]  /*3620*/  STS.U16 [R5+UR70+0x2b80], R234 ;  /* 0x002b80ea05007988 */ /* 0x000fe20008000446 */
[----:B------:R-:W-:-:S03]  /*3630*/  UIADD3 UR15, UPT, UPT, UR9, 0x100, URZ ;  /* 0x00000100090f7890 */ /* 0x000fc6000fffe0ff */
[----:B------:R-:W-:Y:S04]  /*3640*/  STS.U16 [R5+UR70+0x2f80], R238 ;  /* 0x002f80ee05007988 */ /* 0x000fe80008000446 */
[----:B------:R-:W-:Y:S04]  /*3650*/  STS.U16 [R5+UR70+0x3380], R240 ;  /* 0x003380f005007988 */ /* 0x000fe80008000446 */
[----:B------:R-:W-:Y:S04]  /*3660*/  STS.U16 [R5+UR70+0x3780], R244 ;  /* 0x003780f405007988 */ /* 0x000fe80008000446 */
[----:B------:R2:W-:Y:S01]  /*3670*/  STS.U16 [R5+UR70+0x3b80], R246 ;  /* 0x003b80f605007988 */ /* 0x0005e20008000446 */
[----:B------:R-:W-:Y:S01]  /*3680*/  STTM.x128 tmem[UR68], RZ ;  /* 0x000000ff000079ed */ /* 0x000fe200083c0044 */
[----:B------:R-:W0:Y:S02]  /*3690*/  FENCE.VIEW.ASYNC.T ;  /* 0x00000000000073c6 */ /* 0x000e240000000200 */
[----:B0-----:R-:W-:Y:S01]  /*36a0*/  BAR.SYNC.DEFER_BLOCKING 0x0 ;  /* 0x0000000000007b1d */ /* 0x001fe20000010000 */
[----:B--2---:R-:W-:-:S04]  /*36b0*/  MOV R5, UR7 ;  /* 0x0000000700057c02 */ /* 0x004fc80008000f00 */
[----:B------:R-:W-:-:S04]  /*36c0*/  LEA R5, R5, R4, 0x1 ;  /* 0x0000000405057211 */ /* 0x000fc800078e08ff */
[----:B------:R-:W-:Y:S02]  /*36d0*/  LEA R6, R6, R5, 0x1 ;  /* 0x0000000506067211 */ /* 0x000fe400078e08ff */
[----:B------:R-:W-:Y:S02]  /*36e0*/  LEA R164, P0, R5, R159, 0x1 ;  /* 0x0000009f05a47211 */ /* 0x000fe400078008ff */
[----:B------:R-:W-:Y:S02]  /*36f0*/  LEA R2, R9, R6, 0x1 ;  /* 0x0000000609027211 */ /* 0x000fe400078e08ff */
[----:B------:R-:W-:Y:S02]  /*3700*/  LEA.HI.X.SX32 R165, R5, R7, 0x1, P0 ;  /* 0x0000000705a57211 */ /* 0x000fe400000f0eff */
[----:B------:R-:W-:Y:S01]  /*3710*/  LEA R0, R11, R2, 0x1 ;  /* 0x000000020b007211 */ /* 0x000fe200078e08ff */
[----:B------:R-:W0:Y:S01]  /*3720*/  LDC.64 R4, c[0x0][0x390] ;  /* 0x0000e400ff047b82 */ /* 0x000e220000000a00 */
[----:B------:R-:W-:-:S02]  /*3730*/  ISETP.LT.AND P0, PT, RZ, UR15, PT ;  /* 0x0000000fff007c0c */ /* 0x000fc4000bf01270 */
[-C--:B------:R-:W-:Y:S02]  /*3740*/  LEA R162, P1, R6, R159.reuse, 0x1 ;  /* 0x0000009f06a27211 */ /* 0x080fe400078208ff */
[-C--:B------:R-:W-:Y:S02]  /*3750*/  LEA R160, P2, R2, R159.reuse, 0x1 ;  /* 0x0000009f02a07211 */ /* 0x080fe400078408ff */
[----:B------:R-:W-:Y:S01]  /*3760*/  LEA R158, P3, R0, R159, 0x1 ;  /* 0x0000009f009e7211 */ /* 0x000fe200078608ff */
[----:B------:R-:W2:Y:S02]  /*3770*/  FENCE.VIEW.ASYNC.S ;  /* 0x00000000000073c6 */ /* 0x000ea40000000000 */
[----:B--2---:R2:W2:Y:S02]  /*3780*/  @!UP2 SYNCS.EXCH.64 URZ, [UR70+0x13000], UR10 ;  /* 0x0130000a46ffa5b2 */ /* 0x0044a40008000100 */
[----:B--2---:R-:W-:Y:S01]  /*3790*/  BAR.SYNC.DEFER_BLOCKING 0x0 ;  /* 0x0000000000007b1d */ /* 0x004fe20000010000 */
[----:B------:R-:W-:-:S02]  /*37a0*/  LEA.HI.X.SX32 R163, R6, R7, 0x1, P1 ;  /* 0x0000000706a37211 */ /* 0x000fc400008f0eff */
[-C--:B------:R-:W-:Y:S02]  /*37b0*/  LEA.HI.X.SX32 R161, R2, R7.reuse, 0x1, P2 ;  /* 0x0000000702a17211 */ /* 0x080fe400010f0eff */
[----:B------:R-:W-:Y:S02]  /*37c0*/  LEA.HI.X.SX32 R159, R0, R7, 0x1, P3 ;  /* 0x00000007009f7211 */ /* 0x000fe400018f0eff */
[----:B------:R-:W-:Y:S02]  /*37d0*/  PRMT R7, RZ, 0x7610, R7 ;  /* 0x00007610ff077816 */ /* 0x000fe40000000007 */
[----:B------:R-:W-:Y:S02]  /*37e0*/  PRMT R11, RZ, 0x7610, R11 ;  /* 0x00007610ff0b7816 */ /* 0x000fe4000000000b */
[----:B------:R-:W-:Y:S01]  /*37f0*/  PRMT R9, RZ, 0x7610, R9 ;  /* 0x00007610ff097816 */ /* 0x000fe20000000009 */
[----:B------:R-:W2:Y:S01]  /*3800*/  LDCU UR10, c[0x0][0x3d0] ;  /* 0x00007a00ff0a77ac */ /* 0x000ea20008000800 */
[----:B------:R-:W1:Y:S01]  /*3810*/  LDC R6, c[0x0][0x3d8] ;  /* 0x0000f600ff067b82 */ /* 0x000e620000000800 */
[----:B------:R-:W3:Y:S04]  /*3820*/  @P0 LDG.E.U16 R8, desc[UR16][R172.64] ;  /* 0x00000010ac080981 */ /* 0x000ee8000c1e1500 */
[----:B------:R-:W3:Y:S04]  /*3830*/  @P0 LDG.E.U16 R12, desc[UR16][R164.64] ;  /* 0x00000010a40c0981 */ /* 0x000ee8000c1e1500 */
[----:B------:R-:W3:Y:S04]  /*3840*/  @P0 LDG.E.U16 R7, desc[UR16][R170.64] ;  /* 0x00000010aa070981 */ /* 0x000ee8000c1e1500 */
[----:B------:R-:W3:Y:S04]  /*3850*/  @P0 LDG.E.U16 R11, desc[UR16][R162.64] ;  /* 0x00000010a20b0981 */ /* 0x000ee8000c1e1500 */
[----:B------:R-:W3:Y:S04]  /*3860*/  @P0 LDG.E.U16 R10, desc[UR16][R168.64] ;  /* 0x00000010a80a0981 */ /* 0x000ee8000c1e1500 */
[----:B------:R-:W3:Y:S04]  /*3870*/  @P0 LDG.E.U16 R14, desc[UR16][R160.64] ;  /* 0x00000010a00e0981 */ /* 0x000ee8000c1e1500 */
[----:B------:R-:W3:Y:S04]  /*3880*/  @P0 LDG.E.U16 R9, desc[UR16][R166.64] ;  /* 0x00000010a6090981 */ /* 0x000ee8000c1e1500 */
[----:B------:R-:W3:Y:S01]  /*3890*/  @P0 LDG.E.U16 R13, desc[UR16][R158.64] ;  /* 0x000000109e0d0981 */ /* 0x000ee2000c1e1500 */
[----:B------:R-:W-:Y:S01]  /*38a0*/  LOP3.LUT R0, R252, 0xf, RZ, 0xc0, !PT ;  /* 0x0000000ffc007812 */ /* 0x000fe200078ec0ff */
[----:B--2---:R-:W-:Y:S01]  /*38b0*/  UIMAD UR10, UR71, UR10, URZ ;  /* 0x0000000a470a72a4 */ /* 0x004fe2000f8e02ff */
[----:B------:R-:W-:Y:S01]  /*38c0*/  PRMT R20, RZ, 0x7610, R20 ;  /* 0x00007610ff147816 */ /* 0x000fe20000000014 */
[----:B------:R-:W-:Y:S01]  /*38d0*/  VOTEU.ALL UP2, P6 ;  /* 0x0000000000ff7886 */ /* 0x000fe20003040000 */
[----:B------:R-:W-:Y:S01]  /*38e0*/  PRMT R22, RZ, 0x7610, R22 ;  /* 0x00007610ff167816 */ /* 0x000fe20000000016 */
[----:B------:R-:W-:Y:S01]  /*38f0*/  IMAD R0, R0, UR5, RZ ;  /* 0x0000000500007c24 */ /* 0x000fe2000f8e02ff */
[----:B------:R-:W-:Y:S01]  /*3900*/  USHF.L.U32 UR5, UR10, 0x1, URZ ;  /* 0x000000010a057899 */ /* 0x000fe200080006ff */
[----:B------:R-:W-:Y:S01]  /*3910*/  PRMT R136, RZ, 0x7610, R136 ;  /* 0x00007610ff887816 */ /* 0x000fe20000000088 */
[----:B------:R-:W-:Y:S01]  /*3920*/  UIMAD.WIDE UR10, UR10, 0x2, URZ ;  /* 0x000000020a0a78a5 */ /* 0x000fe2000f8e02ff */
[C---:B------:R-:W-:Y:S01]  /*3930*/  IMAD.HI R2, R0.reuse, 0x2, RZ ;  /* 0x0000000200027827 */ /* 0x040fe200078e02ff */
[----:B------:R-:W-:-:S02]  /*3940*/  SHF.L.U32 R3, R0, 0x1, RZ ;  /* 0x0000000100037819 */ /* 0x000fc400000006ff */
[----:B------:R-:W-:Y:S02]  /*3950*/  PRMT R138, RZ, 0x7610, R138 ;  /* 0x00007610ff8a7816 */ /* 0x000fe4000000008a */
[----:B0-----:R-:W-:Y:S02]  /*3960*/  IADD3 R151, P1, P2, R3, UR5, R4 ;  /* 0x0000000503977c10 */ /* 0x001fe4000fa3e004 */
[--C-:B------:R-:W-:Y:S01]  /*3970*/  SHF.R.U32.HI R3, RZ, 0x4, R252.reuse ;  /* 0x00000004ff037819 */ /* 0x100fe200000116fc */
[----:B------:R-:W0:Y:S01]  /*3980*/  LDCU UR5, c[0x0][0x3d8] ;  /* 0x00007b00ff0577ac */ /* 0x000e220008000800 */
[----:B------:R-:W-:Y:S02]  /*3990*/  SHF.R.S32.HI R4, RZ, 0x7, R252 ;  /* 0x00000007ff047819 */ /* 0x000fe400000114fc */
[----:B------:R-:W-:Y:S02]  /*39a0*/  SGXT.U32 R0, R3, 0x4 ;  /* 0x000000040300781a */ /* 0x000fe40000000000 */
[----:B------:R-:W-:-:S02]  /*39b0*/  SGXT R4, R4, 0x1 ;  /* 0x000000010404781a */ /* 0x000fc40000000200 */
[----:B------:R-:W-:Y:S01]  /*39c0*/  IADD3.X R15, PT, PT, R2, UR11, R5, P1, P2 ;  /* 0x0000000b020f7c10 */ /* 0x000fe20008fe4405 */
[----:B----4-:R-:W-:Y:S01]  /*39d0*/  IMAD R3, R0, UR13, RZ ;  /* 0x0000000d00037c24 */ /* 0x010fe2000f8e02ff */
[----:B------:R-:W-:Y:S02]  /*39e0*/  LEA.HI R2, R252, 0x30, RZ, 0x1c ;  /* 0x00000030fc027811 */ /* 0x000fe400078fe0ff */
[----:B------:R-:W-:Y:S02]  /*39f0*/  LOP3.LUT R4, R4, 0x90, RZ, 0xc0, !PT ;  /* 0x0000009004047812 */ /* 0x000fe400078ec0ff */
[----:B------:R-:W-:Y:S02]  /*3a00*/  LEA.HI R0, R252, 0x70, RZ, 0x1c ;  /* 0x00000070fc007811 */ /* 0x000fe400078fe0ff */
[----:B------:R-:W-:Y:S01]  /*3a10*/  LOP3.LUT R137, R4, 0x7e, R135, 0x78, !PT ;  /* 0x0000007e04897812 */ /* 0x000fe200078e7887 */
[----:B---3--:R-:W-:Y:S01]  /*3a20*/  IMAD R4, R2, UR14, RZ ;  /* 0x0000000e02047c24 */ /* 0x008fe2000f8e02ff */
[----:B------:R-:W-:-:S04]  /*3a30*/  @!UP1 UIADD3 UR10, UPT, UPT, -UR12, 0x100000, URZ ;  /* 0x001000000c0a9890 */ /* 0x000fc8000fffe1ff */
[----:B------:R-:W-:Y:S02]  /*3a40*/  @!UP1 USHF.L.U32 UR11, UR10, 0xb, URZ ;  /* 0x0000000b0a0b9899 */ /* 0x000fe400080006ff */
[----:B------:R-:W-:Y:S02]  /*3a50*/  @!UP1 USHF.L.U32 UR10, UR10, 0x1, URZ ;  /* 0x000000010a0a9899 */ /* 0x000fe400080006ff */
[----:B------:R-:W-:Y:S01]  /*3a60*/  UIADD3 UR14, UPT, UPT, UR69, 0x100, URZ ;  /* 0x00000100450e7890 */ /* 0x000fe2000fffe0ff */
[----:B-1----:R-:W-:Y:S01]  /*3a70*/  LEA R2, R6, R3, 0x4 ;  /* 0x0000000306027211 */ /* 0x002fe200078e20ff */
[----:B0-----:R-:W-:Y:S01]  /*3a80*/  IMAD R6, R0, UR5, RZ ;  /* 0x0000000500067c24 */ /* 0x001fe2000f8e02ff */
[----:B------:R-:W-:Y:S01]  /*3a90*/  LEA R178, P1, R3, R151, 0x1 ;  /* 0x0000009703b27211 */ /* 0x000fe200078208ff */
[----:B------:R-:W-:Y:S01]  /*3aa0*/  UIADD3 UR13, UPT, UPT, UR6, UR14, URZ ;  /* 0x0000000e060d7290 */ /* 0x000fe2000fffe0ff */
[----:B------:R-:W-:Y:S01]  /*3ab0*/  LEA R0, R17, R2, 0x4 ;  /* 0x0000000211007211 */ /* 0x000fe200078e20ff */
[----:B------:R-:W-:Y:S01]  /*3ac0*/  UIADD3 UR5, UPT, UPT, UR70, 0x11000, URZ ;  /* 0x0001100046057890 */ /* 0x000fe2000fffe0ff */
[----:B------:R-:W-:Y:S01]  /*3ad0*/  LOP3.LUT R252, R252, 0x40, RZ, 0xc0, !PT ;  /* 0x00000040fcfc7812 */ /* 0x000fe200078ec0ff */
[----:B------:R-:W-:Y:S01]  /*3ae0*/  ULEA UR13, UR8, UR13, 0x2 ;  /* 0x0000000d080d7291 */ /* 0x000fe2000f8e10ff */
[----:B------:R-:W-:-:S02]  /*3af0*/  LEA.HI.X.SX32 R179, R3, R15, 0x1, P1 ;  /* 0x0000000f03b37211 */ /* 0x000fc400008f0eff */
[----:B------:R-:W-:Y:S01]  /*3b00*/  LEA R174, P1, R0, R151, 0x1 ;  /* 0x0000009700ae7211 */ /* 0x000fe200078208ff */
[----:B------:R0:W1:Y:S01]  /*3b10*/  @!UP2 SYNCS.EXCH.64 URZ, [UR70+0x13008], UR10 ;  /* 0x0130080a46ffa5b2 */ /* 0x0000620008000100 */
[----:B------:R-:W-:Y:S01]  /*3b20*/  LEA R137, R252, R137, 0x5 ;  /* 0x00000089fc897211 */ /* 0x000fe200078e28ff */
[----:B------:R-:W-:Y:S01]  /*3b30*/  VOTEU.ALL UP2, P6 ;  /* 0x0000000000ff7886 */ /* 0x000fe20003040000 */
[----:B------:R-:W-:Y:S02]  /*3b40*/  LEA R5, R19, R0, 0x5 ;  /* 0x0000000013057211 */ /* 0x000fe400078e28ff */
[----:B------:R-:W-:Y:S02]  /*3b50*/  LEA.HI.X.SX32 R175, R0, R15, 0x1, P1 ;  /* 0x0000000f00af7211 */ /* 0x000fe400008f0eff */
[----:B------:R-:W-:Y:S02]  /*3b60*/  ISETP.EQ.U32.AND P1, PT, RZ, UR4, P0 ;  /* 0x00000004ff007c0c */ /* 0x000fe40008722070 */
[----:B------:R-:W-:-:S02]  /*3b70*/  LEA R176, P2, R2, R151, 0x1 ;  /* 0x0000009702b07211 */ /* 0x000fc400078408ff */
[----:B------:R-:W-:Y:S01]  /*3b80*/  LOP3.LUT R182, R137, 0x20, RZ, 0x3c, !PT ;  /* 0x0000002089b67812 */ /* 0x000fe200078e3cff */
[----:B0-----:R-:W-:-:S04]  /*3b90*/  @!UP1 UIADD3 UR10, UPT, UPT, -UR12, 0x100000, URZ ;  /* 0x001000000c0a9890 */ /* 0x001fc8000fffe1ff */
[----:B------:R-:W-:Y:S02]  /*3ba0*/  @!UP1 USHF.L.U32 UR11, UR10, 0xb, URZ ;  /* 0x0000000b0a0b9899 */ /* 0x000fe400080006ff */
[----:B------:R-:W-:Y:S01]  /*3bb0*/  @!UP1 USHF.L.U32 UR10, UR10, 0x1, URZ ;  /* 0x000000010a0a9899 */ /* 0x000fe200080006ff */
[----:B------:R-:W-:Y:S02]  /*3bc0*/  LEA R3, R16, R5, 0x4 ;  /* 0x0000000510037211 */ /* 0x000fe400078e20ff */
[C---:B------:R-:W-:Y:S02]  /*3bd0*/  LOP3.LUT R181, R137.reuse, 0x40, RZ, 0x3c, !PT ;  /* 0x0000004089b57812 */ /* 0x040fe400078e3cff */
[----:B------:R-:W-:Y:S02]  /*3be0*/  LOP3.LUT R180, R137, 0x60, RZ, 0x3c, !PT ;  /* 0x0000006089b47812 */ /* 0x000fe400078e3cff */
[-C--:B------:R-:W-:Y:S02]  /*3bf0*/  LEA R156, P3, R4, R151.reuse, 0x1 ;  /* 0x00000097049c7211 */ /* 0x080fe400078608ff */
[----:B------:R-:W-:-:S02]  /*3c00*/  LEA R148, P4, R6, R151, 0x1 ;  /* 0x0000009706947211 */ /* 0x000fc400078808ff */
[----:B------:R-:W-:Y:S02]  /*3c10*/  LEA.HI.X.SX32 R177, R2, R15, 0x1, P2 ;  /* 0x0000000f02b17211 */ /* 0x000fe400010f0eff */
[----:B------:R-:W-:Y:S02]  /*3c20*/  LEA R2, R18, R3, 0x4 ;  /* 0x0000000312027211 */ /* 0x000fe400078e20ff */
[-C--:B------:R-:W-:Y:S02]  /*3c30*/  LEA.HI.X.SX32 R157, R4, R15.reuse, 0x1, P3 ;  /* 0x0000000f049d7211 */ /* 0x080fe400018f0eff */
[----:B------:R-:W-:Y:S02]  /*3c40*/  LEA.HI.X.SX32 R149, R6, R15, 0x1, P4 ;  /* 0x0000000f06957211 */ /* 0x000fe400020f0eff */
[-C--:B------:R-:W-:Y:S02]  /*3c50*/  LEA R154, P2, R5, R151.reuse, 0x1 ;  /* 0x00000097059a7211 */ /* 0x080fe400078408ff */
[----:B------:R-:W-:-:S02]  /*3c60*/  LEA R152, P3, R3, R151, 0x1 ;  /* 0x0000009703987211 */ /* 0x000fc400078608ff */
[C---:B------:R-:W-:Y:S02]  /*3c70*/  LEA R150, P4, R2.reuse, R151, 0x1 ;  /* 0x0000009702967211 */ /* 0x040fe400078808ff */
[-C--:B------:R-:W-:Y:S02]  /*3c80*/  LEA.HI.X.SX32 R155, R5, R15.reuse, 0x1, P2 ;  /* 0x0000000f059b7211 */ /* 0x080fe400010f0eff */
[-C--:B------:R-:W-:Y:S02]  /*3c90*/  LEA.HI.X.SX32 R153, R3, R15.reuse, 0x1, P3 ;  /* 0x0000000f03997211 */ /* 0x080fe400018f0eff */
[----:B------:R-:W-:Y:S02]  /*3ca0*/  LEA.HI.X.SX32 R151, R2, R15, 0x1, P4 ;  /* 0x0000000f02977211 */ /* 0x000fe400020f0eff */
[----:B------:R-:W-:Y:S02]  /*3cb0*/  PRMT R140, RZ, 0x7610, R140 ;  /* 0x00007610ff8c7816 */ /* 0x000fe4000000008c */
[----:B------:R-:W-:-:S02]  /*3cc0*/  PRMT R142, RZ, 0x7610, R142 ;  /* 0x00007610ff8e7816 */ /* 0x000fc4000000008e */
[----:B------:R-:W-:Y:S02]  /*3cd0*/  PRMT R144, RZ, 0x7610, R144 ;  /* 0x00007610ff907816 */ /* 0x000fe40000000090 */
[----:B------:R-:W-:Y:S01]  /*3ce0*/  PRMT R146, RZ, 0x7610, R146 ;  /* 0x00007610ff927816 */ /* 0x000fe20000000092 */
[----:B------:R0:W-:Y:S04]  /*3cf0*/  STS.U16 [R137+UR70+0x10000], R8 ;  /* 0x0100000889007988 */ /* 0x0001e80008000446 */
[----:B------:R0:W-:Y:S04]  /*3d00*/  STS.U16 [R137+UR70+0x10400], R12 ;  /* 0x0104000c89007988 */ /* 0x0001e80008000446 */
[----:B------:R0:W-:Y:S04]  /*3d10*/  STS.U16 [R182+UR70+0x10100], R7 ;  /* 0x01010007b6007988 */ /* 0x0001e80008000446 */
[----:B------:R0:W-:Y:S04]  /*3d20*/  STS.U16 [R182+UR70+0x10500], R11 ;  /* 0x0105000bb6007988 */ /* 0x0001e80008000446 */
[----:B------:R0:W-:Y:S04]  /*3d30*/  STS.U16 [R181+UR70+0x10200], R10 ;  /* 0x0102000ab5007988 */ /* 0x0001e80008000446 */
[----:B------:R0:W-:Y:S04]  /*3d40*/  STS.U16 [R181+UR70+0x10600], R14 ;  /* 0x0106000eb5007988 */ /* 0x0001e80008000446 */
[----:B------:R0:W-:Y:S04]  /*3d50*/  STS.U16 [R180+UR70+0x10300], R9 ;  /* 0x01030009b4007988 */ /* 0x0001e80008000446 */
[----:B------:R0:W-:Y:S01]  /*3d60*/  STS.U16 [R180+UR70+0x10700], R13 ;  /* 0x0107000db4007988 */ /* 0x0001e20008000446 */
[----:B-1----:R1:W-:Y:S06]  /*3d70*/  MEMBAR.ALL.CTA ;  /* 0x0000000000007992 */ /* 0x0023ec0000008000 */
[----:B-1----:R-:W-:Y:S04]  /*3d80*/  FENCE.VIEW.ASYNC.S ;  /* 0x00000000000073c6 */ /* 0x002fe80000000000 */
[----:B------:R-:W1:Y:S02]  /*3d90*/  FENCE.VIEW.ASYNC.S ;  /* 0x00000000000073c6 */ /* 0x000e640000000000 */
[----:B-1----:R0:W1:Y:S02]  /*3da0*/  @!UP2 SYNCS.EXCH.64 URZ, [UR70+0x11000], UR10 ;  /* 0x0110000a46ffa5b2 */ /* 0x0020640008000100 */
[----:B-1----:R-:W-:Y:S06]  /*3db0*/  BAR.SYNC.DEFER_BLOCKING 0x0 ;  /* 0x0000000000007b1d */ /* 0x002fec0000010000 */
[----:B0-----:R-:W-:Y:S05]  /*3dc0*/  @!P1 BRA `(.L_x_6) ;  /* 0x00000004007c9947 */ /* 0x001fea0003800000 */
[----:B------:R-:W-:Y:S02]  /*3dd0*/  USHF.R.U32.HI UR54, URZ, 0x4, UR70 ;  /* 0x00000004ff367899 */ /* 0x000fe40008011646 */
[----:B------:R-:W-:Y:S02]  /*3de0*/  UIADD3 UR42, UPT, UPT, UR70, 0x10000, URZ ;  /* 0x00010000462a7890 */ /* 0x000fe4000fffe0ff */
[----:B------:R-:W-:Y:S02]  /*3df0*/  USGXT.U32 UR54, UR54, 0xe ;  /* 0x0000000e3636789a */ /* 0x000fe40008000000 */
[----:B------:R-:W-:Y:S02]  /*3e00*/  USHF.R.U32.HI UR44, URZ, 0x4, UR42 ;  /* 0x00000004ff2c7899 */ /* 0x000fe4000801162a */
[----:B------:R-:W-:Y:S02]  /*3e10*/  UIADD3 UR46, UP2, UPT, UR54, 0x4000080, URZ ;  /* 0x04000080362e7890 */ /* 0x000fe4000ff5e0ff */
[----:B------:R-:W-:Y:S01]  /*3e20*/  USGXT.U32 UR44, UR44, 0xe ;  /* 0x0000000e2c2c789a */ /* 0x000fe20008000000 */
[----:B------:R-:W-:Y:S01]  /*3e30*/  UMOV UR12, URZ ;  /* 0x000000ff000c7c82 */ /* 0x000fe20008000000 */
[----:B------:R-:W-:Y:S01]  /*3e40*/  UMOV UR45, URZ ;  /* 0x000000ff002d7c82 */ /* 0x000fe20008000000 */
[----:B------:R-:W-:-:S02]  /*3e50*/  UIADD3.X UR47, UPT, UPT, UR12, 0x40004040, URZ, UP2, !UPT ;  /* 0x400040400c2f7890 */ /* 0x000fc400097fe4ff */
[----:B------:R-:W-:Y:S02]  /*3e60*/  UIADD3 UR50, UP2, UPT, UR44, 0x2, URZ ;  /* 0x000000022c327890 */ /* 0x000fe4000ff5e0ff */
[----:B------:R-:W-:Y:S02]  /*3e70*/  ULOP3.LUT UR54, UR54, 0x4000000, URZ, 0xfc, !UPT ;  /* 0x0400000036367892 */ /* 0x000fe4000f8efcff */
[----:B------:R-:W-:Y:S02]  /*3e80*/  UIADD3.X UR51, UPT, UPT, UR45, 0x40004040, URZ, UP2, !UPT ;  /* 0x400040402d337890 */ /* 0x000fe400097fe4ff */
[----:B------:R-:W-:Y:S02]  /*3e90*/  UIADD3.64 UR56, UPT, UPT, UR46, 0x80, URZ ;  /* 0x000000802e387897 */ /* 0x000fe4000fffe0ff */
[----:B------:R-:W-:Y:S01]  /*3ea0*/  UIADD3.64 UR60, UPT, UPT, UR50, 0x2, URZ ;  /* 0x00000002323c7897 */ /* 0x000fe2000fffe0ff */
[----:B------:R-:W-:Y:S01]  /*3eb0*/  UMOV UR10, 0x0 ;  /* 0x00000000000a7882 */ /* 0x000fe20000000000 */
[----:B------:R-:W-:Y:S01]  /*3ec0*/  UMOV UR11, 0x8048010 ;  /* 0x08048010000b7882 */ /* 0x000fe20000000000 */
[----:B------:R-:W-:Y:S01]  /*3ed0*/  UMOV UR45, 0x40004040 ;  /* 0x40004040002d7882 */ /* 0x000fe20000000000 */
[----:B------:R-:W-:Y:S01]  /*3ee0*/  UMOV UR55, 0x40004040 ;  /* 0x4000404000377882 */ /* 0x000fe20000000000 */
[----:B------:R-:W-:Y:S01]  /*3ef0*/  UIADD3.64 UR58, UPT, UPT, UR46, 0x100, URZ ;  /* 0x000001002e3a7897 */ /* 0x000fe2000fffe0ff */
[----:B------:R0:W-:Y:S01]  /*3f00*/  UTCHMMA gdesc[UR54], gdesc[UR44], tmem[UR14], tmem[UR10], idesc[UR11], !UPT ;  /* 0x00ff0a2c360075ea */ /* 0x0001e2000f80000e */
[----:B------:R-:W-:-:S02]  /*3f10*/  UIADD3.64 UR64, UPT, UPT, UR50, 0x4, URZ ;  /* 0x0000000432407897 */ /* 0x000fc4000fffe0ff */
[----:B------:R-:W-:Y:S01]  /*3f20*/  UIADD3.64 UR62, UPT, UPT, UR46, 0x180, URZ ;  /* 0x000001802e3e7897 */ /* 0x000fe2000fffe0ff */
[----:B------:R-:W-:Y:S01]  /*3f30*/  UMOV UR18, 0x0 ;  /* 0x0000000000127882 */ /* 0x000fe20000000000 */
[----:B------:R-:W-:Y:S01]  /*3f40*/  UMOV UR19, 0x8048010 ;  /* 0x0804801000137882 */ /* 0x000fe20000000000 */
[----:B------:R-:W-:Y:S01]  /*3f50*/  UMOV UR20, 0x0 ;  /* 0x0000000000147882 */ /* 0x000fe20000000000 */
[----:B------:R-:W-:Y:S01]  /*3f60*/  UMOV UR21, 0x8048010 ;  /* 0x0804801000157882 */ /* 0x000fe20000000000 */
[----:B------:R1:W-:Y:S01]  /*3f70*/  UTCHMMA gdesc[UR46], gdesc[UR50], tmem[UR14], tmem[UR18], idesc[UR19], UPT ;  /* 0x00ff12322e0075ea */ /* 0x0003e2000b80000e */
[----:B0-----:R-:W-:Y:S01]  /*3f80*/  UIADD3.64 UR54, UPT, UPT, UR50, 0x7e, URZ ;  /* 0x0000007e32367897 */ /* 0x001fe2000fffe0ff */
[----:B------:R0:W-:Y:S01]  /*3f90*/  UTCHMMA gdesc[UR56], gdesc[UR60], tmem[UR14], tmem[UR20], idesc[UR21], UPT ;  /* 0x00ff143c380075ea */ /* 0x0001e2000b80000e */
[----:B------:R-:W-:Y:S01]  /*3fa0*/  UMOV UR22, 0x0 ;  /* 0x0000000000167882 */ /* 0x000fe20000000000 */
[----:B------:R-:W-:Y:S01]  /*3fb0*/  UMOV UR23, 0x8048010 ;  /* 0x0804801000177882 */ /* 0x000fe20000000000 */
[----:B------:R-:W-:Y:S01]  /*3fc0*/  UIADD3.64 UR10, UPT, UPT, UR46, 0x200, URZ ;  /* 0x000002002e0a7897 */ /* 0x000fe2000fffe0ff */
[----:B------:R2:W-:Y:S01]  /*3fd0*/  UTCHMMA gdesc[UR58], gdesc[UR64], tmem[UR14], tmem[UR22], idesc[UR23], UPT ;  /* 0x00ff16403a0075ea */ /* 0x0005e2000b80000e */
[----:B------:R-:W-:Y:S01]  /*3fe0*/  UMOV UR24, 0x0 ;  /* 0x0000000000187882 */ /* 0x000fe20000000000 */
[----:B------:R-:W-:Y:S01]  /*3ff0*/  UMOV UR25, 0x8048010 ;  /* 0x0804801000197882 */ /* 0x000fe20000000000 */
[----:B------:R-:W-:Y:S01]  /*4000*/  UMOV UR26, 0x0 ;  /* 0x00000000001a7882 */ /* 0x000fe20000000000 */
[----:B-1----:R-:W-:Y:S01]  /*4010*/  UIADD3.64 UR18, UPT, UPT, UR46, 0x280, URZ ;  /* 0x000002802e127897 */ /* 0x002fe2000fffe0ff */
[----:B------:R1:W-:Y:S01]  /*4020*/  UTCHMMA gdesc[UR62], gdesc[UR54], tmem[UR14], tmem[UR24], idesc[UR25], UPT ;  /* 0x00ff18363e0075ea */ /* 0x0003e2000b80000e */
[----:B0-----:R-:W-:-:S02]  /*4030*/  UIADD3.64 UR56, UPT, UPT, UR50, 0x80, URZ ;  /* 0x0000008032387897 */ /* 0x001fc4000fffe0ff */
[----:B------:R-:W-:Y:S02]  /*4040*/  UIADD3.64 UR20, UPT, UPT, UR46, 0x300, URZ ;  /* 0x000003002e147897 */ /* 0x000fe4000fffe0ff */
[----:B--2---:R-:W-:Y:S01]  /*4050*/  UIADD3.64 UR58, UPT, UPT, UR50, 0x82, URZ ;  /* 0x00000082323a7897 */ /* 0x004fe2000fffe0ff */
[----:B------:R-:W-:Y:S01]  /*4060*/  UMOV UR27, 0x8048010 ;  /* 0x08048010001b7882 */ /* 0x000fe20000000000 */
[----:B------:R-:W-:Y:S02]  /*4070*/  UIADD3 UR66, UPT, UPT, UR69, 0x110, URZ ;  /* 0x0000011045427890 */ /* 0x000fe4000fffe0ff */
[----:B-1----:R-:W-:Y:S01]  /*4080*/  UIADD3.64 UR62, UPT, UPT, UR50, 0x84, URZ ;  /* 0x00000084323e7897 */ /* 0x002fe2000fffe0ff */
[----:B------:R0:W-:Y:S01]  /*4090*/  UTCHMMA gdesc[UR10], gdesc[UR56], tmem[UR14], tmem[UR26], idesc[UR27], UPT ;  /* 0x00ff1a380a0075ea */ /* 0x0001e2000b80000e */
[----:B------:R-:W-:Y:S01]  /*40a0*/  UIADD3.64 UR22, UPT, UPT, UR46, 0x780, URZ ;  /* 0x000007802e167897 */ /* 0x000fe2000fffe0ff */
[----:B------:R-:W-:Y:S01]  /*40b0*/  UMOV UR28, 0x0 ;  /* 0x00000000001c7882 */ /* 0x000fe20000000000 */
[----:B------:R-:W-:Y:S01]  /*40c0*/  UMOV UR29, 0x8048010 ;  /* 0x08048010001d7882 */ /* 0x000fe20000000000 */
[----:B------:R-:W-:Y:S01]  /*40d0*/  UIADD3 UR76, UPT, UPT, UR69, 0x110, URZ ;  /* 0x00000110454c7890 */ /* 0x000fe2000fffe0ff */
[----:B------:R1:W-:Y:S01]  /*40e0*/  UTCHMMA gdesc[UR18], gdesc[UR58], tmem[UR14], tmem[UR28], idesc[UR29], UPT ;  /* 0x00ff1c3a120075ea */ /* 0x0003e2000b80000e */
[----:B------:R-:W-:-:S02]  /*40f0*/  UIADD3.64 UR24, UPT, UPT, UR46, 0x800, URZ ;  /* 0x000008002e187897 */ /* 0x000fc4000fffe0ff */
[----:B------:R-:W-:Y:S02]  /*4100*/  UIADD3 UR75, UPT, UPT, UR69, 0x110, URZ ;  /* 0x00000110454b7890 */ /* 0x000fe4000fffe0ff */
[----:B0-----:R-:W-:Y:S01]  /*4110*/  UIADD3.64 UR26, UPT, UPT, UR46, 0x880, URZ ;  /* 0x000008802e1a7897 */ /* 0x001fe2000fffe0ff */
[----:B------:R-:W-:Y:S01]  /*4120*/  UMOV UR30, 0x0 ;  /* 0x00000000001e7882 */ /* 0x000fe20000000000 */
[----:B------:R-:W-:Y:S01]  /*4130*/  UMOV UR31, 0x8048010 ;  /* 0x08048010001f7882 */ /* 0x000fe20000000000 */
[----:B------:R-:W-:Y:S01]  /*4140*/  UIADD3 UR74, UPT, UPT, UR69, 0x110, URZ ;  /* 0x00000110454a7890 */ /* 0x000fe2000fffe0ff */
[----:B------:R0:W-:Y:S01]  /*4150*/  UTCHMMA gdesc[UR20], gdesc[UR62], tmem[UR14], tmem[UR30], idesc[UR31], UPT ;  /* 0x00ff1e3e140075ea */ /* 0x0001e2000b80000e */
[----:B------:R-:W-:Y:S02]  /*4160*/  UIADD3.64 UR10, UPT, UPT, UR46, 0x900, URZ ;  /* 0x000009002e0a7897 */ /* 0x000fe4000fffe0ff */
[----:B------:R-:W-:Y:S02]  /*4170*/  UIADD3 UR73, UPT, UPT, UR69, 0x110, URZ ;  /* 0x0000011045497890 */ /* 0x000fe4000fffe0ff */
[----:B-1----:R-:W-:-:S02]  /*4180*/  UIADD3.64 UR28, UPT, UPT, UR46, 0x980, URZ ;  /* 0x000009802e1c7897 */ /* 0x002fc4000fffe0ff */
[----:B------:R-:W-:Y:S02]  /*4190*/  UIADD3 UR72, UPT, UPT, UR69, 0x110, URZ ;  /* 0x0000011045487890 */ /* 0x000fe4000fffe0ff */
[----:B------:R-:W-:Y:S02]  /*41a0*/  UIADD3.64 UR18, UPT, UPT, UR46, 0xa00, URZ ;  /* 0x00000a002e127897 */ /* 0x000fe4000fffe0ff */
[----:B------:R-:W-:Y:S02]  /*41b0*/  UIADD3 UR67, UPT, UPT, UR69, 0x110, URZ ;  /* 0x0000011045437890 */ /* 0x000fe4000fffe0ff */
[----:B0-----:R-:W-:Y:S01]  /*41c0*/  UIADD3.64 UR30, UPT, UPT, UR46, 0xa80, URZ ;  /* 0x00000a802e1e7897 */ /* 0x001fe2000fffe0ff */
[----:B------:R-:W-:Y:S01]  /*41d0*/  UMOV UR32, 0x0 ;  /* 0x0000000000207882 */ /* 0x000fe20000000000 */
[----:B------:R-:W-:Y:S01]  /*41e0*/  UMOV UR33, 0x8048010 ;  /* 0x0804801000217882 */ /* 0x000fe20000000000 */
[----:B------:R-:W-:Y:S01]  /*41f0*/  UIADD3 UR12, UPT, UPT, UR69, 0x110, URZ ;  /* 0x00000110450c7890 */ /* 0x000fe2000fffe0ff */
[----:B------:R0:W-:Y:S01]  /*4200*/  UTCHMMA gdesc[UR22], gdesc[UR44], tmem[UR66], tmem[UR32], idesc[UR33], !UPT ;  /* 0x00ff202c160075ea */ /* 0x0001e2000f800042 */
[----:B------:R-:W-:Y:S01]  /*4210*/  UIADD3.64 UR46, UPT, UPT, UR46, 0xb00, URZ ;  /* 0x00000b002e2e7897 */ /* 0x000fe2000fffe0ff */
[----:B------:R-:W-:Y:S01]  /*4220*/  UMOV UR34, 0x0 ;  /* 0x0000000000227882 */ /* 0x000fe20000000000 */
[----:B------:R-:W-:Y:S01]  /*4230*/  UMOV UR35, 0x8048010 ;  /* 0x0804801000237882 */ /* 0x000fe20000000000 */
[----:B------:R-:W-:Y:S01]  /*4240*/  UMOV UR36, 0x0 ;  /* 0x0000000000247882 */ /* 0x000fe20000000000 */
[----:B------:R-:W-:Y:S01]  /*4250*/  UMOV UR37, 0x8048010 ;  /* 0x0804801000257882 */ /* 0x000fe20000000000 */
[----:B------:R-:W-:Y:S01]  /*4260*/  UMOV UR38, 0x0 ;  /* 0x0000000000267882 */ /* 0x000fe20000000000 */
[----:B------:R-:W-:Y:S01]  /*4270*/  UMOV UR39, 0x8048010 ;  /* 0x0804801000277882 */ /* 0x000fe20000000000 */
[----:B------:R0:W-:Y:S01]  /*4280*/  UTCHMMA gdesc[UR24], gdesc[UR50], tmem[UR76], tmem[UR34], idesc[UR35], UPT ;  /* 0x00ff2232180075ea */ /* 0x0001e2000b80004c */
        /* <DEDUP_REMOVED lines=8> */
[----:B------:R-:W-:Y:S01]  /*4310*/  UMOV UR20, UR5 ;  /* 0x0000000500147c82 */ /* 0x000fe20008000000 */
[----:B------:R-:W-:Y:S01]  /*4320*/  UMOV UR21, URZ ;  /* 0x000000ff00157c82 */ /* 0x000fe20008000000 */
[----:B------:R0:W-:Y:S01]  /*4330*/  UTCHMMA gdesc[UR28], gdesc[UR54], tmem[UR73], tmem[UR40], idesc[UR41], UPT ;  /* 0x00ff28361c0075ea */ /* 0x0001e2000b800049 */
[----:B------:R-:W-:Y:S01]  /*4340*/  UMOV UR52, 0x0 ;  /* 0x0000000000347882 */ /* 0x000fe20000000000 */
[----:B------:R-:W-:Y:S01]  /*4350*/  UMOV UR53, 0x8048010 ;  /* 0x0804801000357882 */ /* 0x000fe20000000000 */
[----:B------:R0:W-:Y:S01]  /*4360*/  UTCHMMA gdesc[UR18], gdesc[UR56], tmem[UR72], tmem[UR42], idesc[UR43], UPT ;  /* 0x00ff2a38120075ea */ /* 0x0001e2000b800048 */
[----:B------:R-:W-:Y:S01]  /*4370*/  UMOV UR77, UR20 ;  /* 0x00000014004d7c82 */ /* 0x000fe20008000000 */
[----:B------:R0:W-:Y:S01]  /*4380*/  UTCHMMA gdesc[UR30], gdesc[UR58], tmem[UR67], tmem[UR48], idesc[UR49], UPT ;  /* 0x00ff303a1e0075ea */ /* 0x0001e2000b800043 */
[----:B------:R0:W-:Y:S01]  /*4390*/  UTCHMMA gdesc[UR46], gdesc[UR62], tmem[UR12], tmem[UR52], idesc[UR53], UPT ;  /* 0x00ff343e2e0075ea */ /* 0x0001e2000b80000c */
[----:B------:R0:W-:Y:S01]  /*43a0*/  UTCBAR [UR77], URZ ;  /* 0x000000ff4d0073e9 */ /* 0x0001e200080000ff */
[----:B------:R-:W-:Y:S01]  /*43b0*/  NOP ;  /* 0x0000000000007918 */ /* 0x000fe20000000000 */
.L_x_6:
[----:B------:R-:W-:Y:S05]  /*43c0*/  @!P0 BRA `(.L_x_7) ;  /* 0x0000000000088947 */ /* 0x000fea0003800000 */
[----:B------:R-:W1:Y:S02]  /*43d0*/  SYNCS.PHASECHK.TRANS64.TRYWAIT P2, [UR70+0x11000], RZ ;  /* 0x011000ffff0075a7 */ /* 0x000e640008041146 */
[----:B-1----:R-:W-:Y:S05]  /*43e0*/  @!P2 BRA `(.L_x_8) ;  /* 0x000000800030a947 */ /* 0x002fea0003800000 */
.L_x_7:
[----:B------:R-:W-:Y:S06]  /*43f0*/  BAR.SYNC.DEFER_BLOCKING 0x0 ;  /* 0x0000000000007b1d */ /* 0x000fec0000010000 */
[----:B0-----:R-:W0:Y:S01]  /*4400*/  LDCU UR10, c[0x0][0x3a8] ;  /* 0x00007500ff0a77ac */ /* 0x001e220008000800 */
[----:B------:R-:W0:Y:S01]  /*4410*/  LDTM.x16 R4, tmem[UR13] ;  /* 0x0000000d000479ee */ /* 0x000e220008240000 */
[----:B------:R-:W1:Y:S01]  /*4420*/  @!P6 SYNCS.CCTL.IV [UR70+0x11000] ;  /* 0x01100000ff00e9b1 */ /* 0x000e620008000046 */
[----:B------:R-:W-:Y:S01]  /*4430*/  NOP ;  /* 0x0000000000007918 */ /* 0x000fe20000000000 */
[----:B------:R2:W5:Y:S04]  /*4440*/  @P0 LDG.E.U16 R20, desc[UR16][R178.64] ;  /* 0x00000010b2140981 */ /* 0x000568000c1e1500 */
[----:B------:R2:W5:Y:S04]  /*4450*/  @P0 LDG.E.U16 R22, desc[UR16][R176.64] ;  /* 0x00000010b0160981 */ /* 0x000568000c1e1500 */
[----:B------:R2:W5:Y:S04]  /*4460*/  @P0 LDG.E.U16 R136, desc[UR16][R174.64] ;  /* 0x00000010ae880981 */ /* 0x000568000c1e1500 */
[----:B------:R2:W5:Y:S04]  /*4470*/  @P0 LDG.E.U16 R138, desc[UR16][R156.64] ;  /* 0x000000109c8a0981 */ /* 0x000568000c1e1500 */
[----:B------:R2:W5:Y:S04]  /*4480*/  @P0 LDG.E.U16 R140, desc[UR16][R154.64] ;  /* 0x000000109a8c0981 */ /* 0x000568000c1e1500 */
[----:B------:R2:W5:Y:S04]  /*4490*/  @P0 LDG.E.U16 R142, desc[UR16][R152.64] ;  /* 0x00000010988e0981 */ /* 0x000568000c1e1500 */
[----:B------:R2:W5:Y:S04]  /*44a0*/  @P0 LDG.E.U16 R144, desc[UR16][R150.64] ;  /* 0x0000001096900981 */ /* 0x000568000c1e1500 */
[----:B------:R2:W5:Y:S01]  /*44b0*/  @P0 LDG.E.U16 R146, desc[UR16][R148.64] ;  /* 0x0000001094920981 */ /* 0x000562000c1e1500 */
[----:B0-----:R-:W-:Y:S01]  /*44c0*/  FMUL R6, R6, UR10 ;  /* 0x0000000a06067c20 */ /* 0x001fe20008400000 */
[----:B------:R-:W-:Y:S01]  /*44d0*/  UISETP.GT.AND UP2, UPT, UR9, -0x1, UPT ;  /* 0xffffffff0900788c */ /* 0x000fe2000bf44270 */
[----:B------:R-:W-:Y:S01]  /*44e0*/  ISETP.GT.AND P3, PT, R147, 0x1, PT ;  /* 0x000000019300780c */ /* 0x000fe20003f64270 */
[----:B------:R-:W-:Y:S01]  /*44f0*/  FMUL R5, R5, UR10 ;  /* 0x0000000a05057c20 */ /* 0x000fe20008400000 */
[----:B------:R-:W-:Y:S01]  /*4500*/  FMUL R4, R4, UR10 ;  /* 0x0000000a04047c20 */ /* 0x000fe20008400000 */
[----:B------:R-:W-:Y:S01]  /*4510*/  ISETP.GT.AND P2, PT, R147, RZ, PT ;  /* 0x000000ff9300720c */ /* 0x000fe20003f44270 */
[----:B------:R-:W-:Y:S01]  /*4520*/  FMUL R7, R7, UR10 ;  /* 0x0000000a07077c20 */ /* 0x000fe20008400000 */
[----:B------:R-:W-:Y:S01]  /*4530*/  FSEL R6, R6, -INF , P3 ;  /* 0xff80000006067808 */ /* 0x000fe20001800000 */
[----:B------:R-:W-:Y:S01]  /*4540*/  FMUL R8, R8, UR10 ;  /* 0x0000000a08087c20 */ /* 0x000fe20008400000 */
[----:B------:R-:W-:Y:S01]  /*4550*/  PLOP3.LUT P3, PT, PT, PT, UP2, 0x80, 0x8 ;  /* 0x000000000008781c */ /* 0x000fe20003f6f028 */
[----:B------:R-:W-:Y:S01]  /*4560*/  FMUL R9, R9, UR10 ;  /* 0x0000000a09097c20 */ /* 0x000fe20008400000 */
[C---:B------:R-:W-:Y:S01]  /*4570*/  ISETP.GT.AND P5, PT, R147.reuse, 0x2, PT ;  /* 0x000000029300780c */ /* 0x040fe20003fa4270 */
[----:B------:R-:W-:Y:S01]  /*4580*/  FMUL R10, R10, UR10 ;  /* 0x0000000a0a0a7c20 */ /* 0x000fe20008400000 */
[----:B------:R-:W-:Y:S01]  /*4590*/  ISETP.GT.AND P4, PT, R147, 0x3, PT ;  /* 0x000000039300780c */ /* 0x000fe20003f84270 */
[----:B------:R-:W-:Y:S01]  /*45a0*/  FMUL R11, R11, UR10 ;  /* 0x0000000a0b0b7c20 */ /* 0x000fe20008400000 */
[----:B------:R-:W-:Y:S01]  /*45b0*/  FSEL R5, R5, -INF , P2 ;  /* 0xff80000005057808 */ /* 0x000fe20001000000 */
[----:B------:R-:W-:Y:S01]  /*45c0*/  FMUL R12, R12, UR10 ;  /* 0x0000000a0c0c7c20 */ /* 0x000fe20008400000 */
[----:B------:R-:W-:Y:S01]  /*45d0*/  FSEL R3, R4, -INF , P3 ;  /* 0xff80000004037808 */ /* 0x000fe20001800000 */
[----:B------:R-:W-:Y:S01]  /*45e0*/  FMUL R13, R13, UR10 ;  /* 0x0000000a0d0d7c20 */ /* 0x000fe20008400000 */
[----:B------:R-:W-:Y:S01]  /*45f0*/  ISETP.GT.AND P2, PT, R147, 0x4, PT ;  /* 0x000000049300780c */ /* 0x000fe20003f44270 */
[----:B------:R-:W-:Y:S01]  /*4600*/  FMUL R14, R14, UR10 ;  /* 0x0000000a0e0e7c20 */ /* 0x000fe20008400000 */
[----:B------:R-:W-:Y:S01]  /*4610*/  FSEL R7, R7, -INF , P5 ;  /* 0xff80000007077808 */ /* 0x000fe20002800000 */
[----:B------:R-:W-:Y:S01]  /*4620*/  FMUL R15, R15, UR10 ;  /* 0x0000000a0f0f7c20 */ /* 0x000fe20008400000 */
[----:B------:R-:W-:Y:S01]  /*4630*/  ISETP.GT.AND P5, PT, R147, 0x5, PT ;  /* 0x000000059300780c */ /* 0x000fe20003fa4270 */
[----:B------:R-:W-:Y:S01]  /*4640*/  FMUL R16, R16, UR10 ;  /* 0x0000000a10107c20 */ /* 0x000fe20008400000 */
[----:B------:R-:W-:Y:S01]  /*4650*/  FSEL R8, R8, -INF , P4 ;  /* 0xff80000008087808 */ /* 0x000fe20002000000 */
[----:B------:R-:W-:Y:S01]  /*4660*/  FMUL R17, R17, UR10 ;  /* 0x0000000a11117c20 */ /* 0x000fe20008400000 */
[----:B------:R-:W-:Y:S01]  /*4670*/  FMNMX3 R0, R3, R5, R6, !PT ;  /* 0x0000000503007276 */ /* 0x000fe20007800006 */
[----:B------:R-:W-:Y:S01]  /*4680*/  FMUL R18, R18, UR10 ;  /* 0x0000000a12127c20 */ /* 0x000fe20008400000 */
[----:B------:R-:W-:Y:S01]  /*4690*/  FSEL R9, R9, -INF , P2 ;  /* 0xff80000009097808 */ /* 0x000fe20001000000 */
[----:B------:R-:W-:Y:S01]  /*46a0*/  FMUL R19, R19, UR10 ;  /* 0x0000000a13137c20 */ /* 0x000fe20008400000 */
[C---:B------:R-:W-:Y:S01]  /*46b0*/  ISETP.GT.AND P4, PT, R147.reuse, 0x6, PT ;  /* 0x000000069300780c */ /* 0x040fe20003f84270 */
[----:B------:R-:W-:Y:S01]  /*46c0*/  UIADD3 UR12, UPT, UPT, UR69, 0x120, URZ ;  /* 0x00000120450c7890 */ /* 0x000fe2000fffe0ff */
[----:B------:R-:W-:-:S02]  /*46d0*/  ISETP.GT.AND P2, PT, R147, 0x7, PT ;  /* 0x000000079300780c */ /* 0x000fc40003f44270 */
[----:B------:R-:W-:Y:S01]  /*46e0*/  FSEL R10, R10, -INF , P5 ;  /* 0xff8000000a0a7808 */ /* 0x000fe20002800000 */
[----:B------:R-:W-:Y:S01]  /*46f0*/  UIADD3 UR11, UPT, UPT, UR6, UR12, URZ ;  /* 0x0000000c060b7290 */ /* 0x000fe2000fffe0ff */
[----:B------:R-:W-:Y:S02]  /*4700*/  FMNMX3 R0, R0, R7, R8, !PT ;  /* 0x0000000700007276 */ /* 0x000fe40007800008 */
[C---:B------:R-:W-:Y:S01]  /*4710*/  ISETP.GT.AND P3, PT, R147.reuse, 0x8, PT ;  /* 0x000000089300780c */ /* 0x040fe20003f64270 */
[----:B------:R-:W-:Y:S01]  /*4720*/  ULEA UR11, UR8, UR11, 0x1 ;  /* 0x0000000b080b7291 */ /* 0x000fe2000f8e08ff */
[----:B------:R-:W-:Y:S02]  /*4730*/  ISETP.GT.AND P5, PT, R147, 0x9, PT ;  /* 0x000000099300780c */ /* 0x000fe40003fa4270 */
[----:B------:R-:W-:Y:S02]  /*4740*/  FSEL R11, R11, -INF , P4 ;  /* 0xff8000000b0b7808 */ /* 0x000fe40002000000 */
[----:B------:R-:W-:-:S02]  /*4750*/  FSEL R12, R12, -INF , P2 ;  /* 0xff8000000c0c7808 */ /* 0x000fc40001000000 */
[----:B------:R-:W-:Y:S02]  /*4760*/  FMNMX3 R0, R0, R9, R10, !PT ;  /* 0x0000000900007276 */ /* 0x000fe4000780000a */
[C---:B------:R-:W-:Y:S02]  /*4770*/  ISETP.GT.AND P4, PT, R147.reuse, 0xa, PT ;  /* 0x0000000a9300780c */ /* 0x040fe40003f84270 */
[----:B------:R-:W-:Y:S02]  /*4780*/  ISETP.GT.AND P2, PT, R147, 0xb, PT ;  /* 0x0000000b9300780c */ /* 0x000fe40003f44270 */
[----:B------:R-:W-:Y:S02]  /*4790*/  FSEL R13, R13, -INF , P3 ;  /* 0xff8000000d0d7808 */ /* 0x000fe40001800000 */
[----:B------:R-:W-:Y:S02]  /*47a0*/  FSEL R14, R14, -INF , P5 ;  /* 0xff8000000e0e7808 */ /* 0x000fe40002800000 */
[----:B------:R-:W-:-:S02]  /*47b0*/  FMNMX3 R0, R0, R11, R12, !PT ;  /* 0x0000000b00007276 */ /* 0x000fc4000780000c */
[C---:B------:R-:W-:Y:S02]  /*47c0*/  ISETP.GT.AND P3, PT, R147.reuse, 0xc, PT ;  /* 0x0000000c9300780c */ /* 0x040fe40003f64270 */
[----:B------:R-:W-:Y:S02]  /*47d0*/  ISETP.GT.AND P5, PT, R147, 0xd, PT ;  /* 0x0000000d9300780c */ /* 0x000fe40003fa4270 */
[----:B------:R-:W-:Y:S02]  /*47e0*/  FSEL R15, R15, -INF , P4 ;  /* 0xff8000000f0f7808 */ /* 0x000fe40002000000 */
[----:B------:R-:W-:Y:S02]  /*47f0*/  FSEL R16, R16, -INF , P2 ;  /* 0xff80000010107808 */ /* 0x000fe40001000000 */
[----:B------:R-:W-:Y:S02]  /*4800*/  FMNMX3 R0, R0, R13, R14, !PT ;  /* 0x0000000d00007276 */ /* 0x000fe4000780000e */
[----:B------:R-:W-:-:S02]  /*4810*/  ISETP.GT.AND P2, PT, R147, 0xe, PT ;  /* 0x0000000e9300780c */ /* 0x000fc40003f44270 */
[----:B------:R-:W-:Y:S02]  /*4820*/  FSEL R17, R17, -INF , P3 ;  /* 0xff80000011117808 */ /* 0x000fe40001800000 */
[----:B------:R-:W-:Y:S02]  /*4830*/  FSEL R18, R18, -INF , P5 ;  /* 0xff80000012127808 */ /* 0x000fe40002800000 */
[----:B------:R-:W-:Y:S02]  /*4840*/  FMNMX3 R0, R0, R15, R16, !PT ;  /* 0x0000000f00007276 */ /* 0x000fe40007800010 */
[----:B------:R-:W-:Y:S02]  /*4850*/  FSEL R19, R19, -INF , P2 ;  /* 0xff80000013137808 */ /* 0x000fe40001000000 */
[----:B------:R-:W-:Y:S02]  /*4860*/  FMNMX3 R0, R0, R17, R18, !PT ;  /* 0x0000001100007276 */ /* 0x000fe40007800012 */
[----:B------:R-:W-:-:S02]  /*4870*/  ISETP.NE.U32.AND P2, PT, R252, RZ, PT ;  /* 0x000000fffc00720c */ /* 0x000fc40003f45070 */
[----:B------:R-:W-:-:S05]  /*4880*/  FMNMX3 R2, R0, -INF , R19, !PT ;  /* 0xff80000000027876 */ /* 0x000fca0007800013 */
[--C-:B------:R-:W-:Y:S01]  /*4890*/  FADD R5, R5, -R2.reuse ;  /* 0x8000000205057221 */ /* 0x100fe20000000000 */
[--C-:B------:R-:W-:Y:S01]  /*48a0*/  FADD R3, R3, -R2.reuse ;  /* 0x8000000203037221 */ /* 0x100fe20000000000 */
[--C-:B------:R-:W-:Y:S01]  /*48b0*/  FADD R6, R6, -R2.reuse ;  /* 0x8000000206067221 */ /* 0x100fe20000000000 */
[--C-:B------:R-:W-:Y:S01]  /*48c0*/  FADD R7, R7, -R2.reuse ;  /* 0x8000000207077221 */ /* 0x100fe20000000000 */
[----:B------:R-:W-:Y:S01]  /*48d0*/  FMUL R5, R5, 1.4426950216293334961 ;  /* 0x3fb8aa3b05057820 */ /* 0x000fe20000400000 */
[----:B------:R-:W-:Y:S01]  /*48e0*/  FMUL R3, R3, 1.4426950216293334961 ;  /* 0x3fb8aa3b03037820 */ /* 0x000fe20000400000 */
[----:B------:R-:W-:Y:S01]  /*48f0*/  FMUL R6, R6, 1.4426950216293334961 ;  /* 0x3fb8aa3b06067820 */ /* 0x000fe20000400000 */
[----:B------:R-:W-:Y:S01]  /*4900*/  FMUL R7, R7, 1.4426950216293334961 ;  /* 0x3fb8aa3b07077820 */ /* 0x000fe20000400000 */
[--C-:B------:R-:W-:Y:S01]  /*4910*/  FADD R8, R8, -R2.reuse ;  /* 0x8000000208087221 */ /* 0x100fe20000000000 */
[----:B------:R-:W-:Y:S01]  /*4920*/  MUFU.EX2 R4, R3 ;  /* 0x0000000300047308 */ /* 0x000fe20000000800 */
[--C-:B------:R-:W-:Y:S01]  /*4930*/  FADD R9, R9, -R2.reuse ;  /* 0x8000000209097221 */ /* 0x100fe20000000000 */
[--C-:B------:R-:W-:Y:S01]  /*4940*/  FADD R10, R10, -R2.reuse ;  /* 0x800000020a0a7221 */ /* 0x100fe20000000000 */
[----:B------:R-:W-:Y:S01]  /*4950*/  FMUL R8, R8, 1.4426950216293334961 ;  /* 0x3fb8aa3b08087820 */ /* 0x000fe20000400000 */
[--C-:B------:R-:W-:Y:S01]  /*4960*/  FADD R11, R11, -R2.reuse ;  /* 0x800000020b0b7221 */ /* 0x100fe20000000000 */
[----:B------:R-:W-:Y:S01]  /*4970*/  FMUL R9, R9, 1.4426950216293334961 ;  /* 0x3fb8aa3b09097820 */ /* 0x000fe20000400000 */
[----:B------:R-:W-:Y:S01]  /*4980*/  FMUL R10, R10, 1.4426950216293334961 ;  /* 0x3fb8aa3b0a0a7820 */ /* 0x000fe20000400000 */
[--C-:B------:R-:W-:Y:S01]  /*4990*/  FADD R12, R12, -R2.reuse ;  /* 0x800000020c0c7221 */ /* 0x100fe20000000000 */
[----:B------:R-:W0:Y:S01]  /*49a0*/  MUFU.EX2 R5, R5 ;  /* 0x0000000500057308 */ /* 0x000e220000000800 */
[----:B------:R-:W-:Y:S01]  /*49b0*/  FMUL R11, R11, 1.4426950216293334961 ;  /* 0x3fb8aa3b0b0b7820 */ /* 0x000fe20000400000 */
[--C-:B------:R-:W-:Y:S01]  /*49c0*/  FADD R13, R13, -R2.reuse ;  /* 0x800000020d0d7221 */ /* 0x100fe20000000000 */
[----:B------:R-:W-:Y:S01]  /*49d0*/  FMUL R12, R12, 1.4426950216293334961 ;  /* 0x3fb8aa3b0c0c7820 */ /* 0x000fe20000400000 */
[--C-:B------:R-:W-:Y:S01]  /*49e0*/  FADD R14, R14, -R2.reuse ;  /* 0x800000020e0e7221 */ /* 0x100fe20000000000 */
[--C-:B------:R-:W-:Y:S01]  /*49f0*/  FADD R15, R15, -R2.reuse ;  /* 0x800000020f0f7221 */ /* 0x100fe20000000000 */
[----:B------:R-:W-:Y:S01]  /*4a00*/  FMUL R13, R13, 1.4426950216293334961 ;  /* 0x3fb8aa3b0d0d7820 */ /* 0x000fe20000400000 */
[--C-:B------:R-:W-:Y:S01]  /*4a10*/  FADD R19, R19, -R2.reuse ;  /* 0x8000000213137221 */ /* 0x100fe20000000000 */
[----:B------:R-:W3:Y:S01]  /*4a20*/  MUFU.EX2 R6, R6 ;  /* 0x0000000600067308 */ /* 0x000ee20000000800 */
[--C-:B------:R-:W-:Y:S01]  /*4a30*/  FADD R16, R16, -R2.reuse ;  /* 0x8000000210107221 */ /* 0x100fe20000000000 */
[--C-:B------:R-:W-:Y:S01]  /*4a40*/  FADD R17, R17, -R2.reuse ;  /* 0x8000000211117221 */ /* 0x100fe20000000000 */
[----:B------:R-:W-:Y:S01]  /*4a50*/  FADD R18, R18, -R2 ;  /* 0x8000000212127221 */ /* 0x000fe20000000000 */
[----:B------:R-:W-:Y:S01]  /*4a60*/  FMUL R14, R14, 1.4426950216293334961 ;  /* 0x3fb8aa3b0e0e7820 */ /* 0x000fe20000400000 */
[----:B------:R-:W-:Y:S01]  /*4a70*/  FMUL R15, R15, 1.4426950216293334961 ;  /* 0x3fb8aa3b0f0f7820 */ /* 0x000fe20000400000 */
[----:B------:R-:W-:Y:S01]  /*4a80*/  FMUL R16, R16, 1.4426950216293334961 ;  /* 0x3fb8aa3b10107820 */ /* 0x000fe20000400000 */
[----:B------:R-:W-:Y:S01]  /*4a90*/  FMUL R17, R17, 1.4426950216293334961 ;  /* 0x3fb8aa3b11117820 */ /* 0x000fe20000400000 */
[----:B------:R-:W4:Y:S01]  /*4aa0*/  MUFU.EX2 R7, R7 ;  /* 0x0000000700077308 */ /* 0x000f220000000800 */
[----:B0-----:R-:W-:Y:S01]  /*4ab0*/  FADD R3, R4, R5 ;  /* 0x0000000504037221 */ /* 0x001fe20000000000 */
[----:B------:R-:W-:Y:S01]  /*4ac0*/  FMUL R18, R18, 1.4426950216293334961 ;  /* 0x3fb8aa3b12127820 */ /* 0x000fe20000400000 */
[----:B------:R-:W-:-:S05]  /*4ad0*/  F2FP.F16.F32.PACK_AB R4, R5, R4 ;  /* 0x000000040504723e */ /* 0x000fca00000000ff */
[----:B------:R-:W0:Y:S01]  /*4ae0*/  MUFU.EX2 R8, R8 ;  /* 0x0000000800087308 */ /* 0x000e220000000800 */
[----:B---3--:R-:W-:-:S07]  /*4af0*/  FADD R0, R6, R3 ;  /* 0x0000000306007221 */ /* 0x008fce0000000000 */
[----:B------:R-:W3:Y:S01]  /*4b00*/  MUFU.EX2 R9, R9 ;  /* 0x0000000900097308 */ /* 0x000ee20000000800 */
[C---:B----4-:R-:W-:Y:S01]  /*4b10*/  FADD R3, R7.reuse, R0 ;  /* 0x0000000007037221 */ /* 0x050fe20000000000 */
[----:B------:R-:W-:-:S06]  /*4b20*/  F2FP.F16.F32.PACK_AB R5, R7, R6 ;  /* 0x000000060705723e */ /* 0x000fcc00000000ff */
[----:B------:R-:W4:Y:S01]  /*4b30*/  MUFU.EX2 R10, R10 ;  /* 0x0000000a000a7308 */ /* 0x000f220000000800 */
[----:B0-----:R-:W-:Y:S01]  /*4b40*/  FADD R0, R8, R3 ;  /* 0x0000000308007221 */ /* 0x001fe20000000000 */
[----:B------:R-:W-:-:S06]  /*4b50*/  FMUL R3, R19, 1.4426950216293334961 ;  /* 0x3fb8aa3b13037820 */ /* 0x000fcc0000400000 */
[----:B------:R-:W0:Y:S01]  /*4b60*/  MUFU.EX2 R11, R11 ;  /* 0x0000000b000b7308 */ /* 0x000e220000000800 */
[C---:B---3--:R-:W-:Y:S01]  /*4b70*/  FADD R21, R9.reuse, R0 ;  /* 0x0000000009157221 */ /* 0x048fe20000000000 */
[----:B------:R-:W-:-:S06]  /*4b80*/  F2FP.F16.F32.PACK_AB R6, R9, R8 ;  /* 0x000000080906723e */ /* 0x000fcc00000000ff */
[----:B------:R-:W-:Y:S01]  /*4b90*/  MUFU.EX2 R12, R12 ;  /* 0x0000000c000c7308 */ /* 0x000fe20000000800 */
[----:B----4-:R-:W-:-:S07]  /*4ba0*/  FADD R0, R10, R21 ;  /* 0x000000150a007221 */ /* 0x010fce0000000000 */
[----:B------:R-:W3:Y:S01]  /*4bb0*/  MUFU.EX2 R13, R13 ;  /* 0x0000000d000d7308 */ /* 0x000ee20000000800 */
[----:B0-----:R-:W-:-:S07]  /*4bc0*/  F2FP.F16.F32.PACK_AB R7, R11, R10 ;  /* 0x0000000a0b07723e */ /* 0x001fce00000000ff */
[----:B------:R-:W-:Y:S08]  /*4bd0*/  MUFU.EX2 R14, R14 ;  /* 0x0000000e000e7308 */ /* 0x000ff00000000800 */
[----:B------:R-:W-:Y:S01]  /*4be0*/  MUFU.EX2 R15, R15 ;  /* 0x0000000f000f7308 */ /* 0x000fe20000000800 */
[----:B---3--:R-:W-:-:S07]  /*4bf0*/  F2FP.F16.F32.PACK_AB R8, R13, R12 ;  /* 0x0000000c0d08723e */ /* 0x008fce00000000ff */
[----:B------:R0:W-:Y:S08]  /*4c00*/  MUFU.EX2 R134, R16 ;  /* 0x0000001000867308 */ /* 0x0001f00000000800 */
[----:B------:R3:W4:Y:S01]  /*4c10*/  MUFU.EX2 R133, R17 ;  /* 0x0000001100857308 */ /* 0x0007220000000800 */
[----:B0-----:R-:W-:-:S04]  /*4c20*/  SEL R16, RZ, 0x90, !P2 ;  /* 0x00000090ff107807 */ /* 0x001fc80005000000 */
[----:B------:R-:W-:-:S03]  /*4c30*/  LOP3.LUT R135, R16, 0x17e, R135, 0x78, !PT ;  /* 0x0000017e10877812 */ /* 0x000fc600078e7887 */
[----:B------:R-:W-:Y:S01]  /*4c40*/  MUFU.EX2 R132, R18 ;  /* 0x0000001200847308 */ /* 0x000fe20000000800 */
[----:B---3--:R-:W-:-:S04]  /*4c50*/  FADD R17, R11, R0 ;  /* 0x000000000b117221 */ /* 0x008fc80000000000 */
[----:B------:R-:W-:-:S03]  /*4c60*/  FADD R0, R12, R17 ;  /* 0x000000110c007221 */ /* 0x000fc60000000000 */
[----:B------:R-:W0:Y:S01]  /*4c70*/  MUFU.EX2 R3, R3 ;  /* 0x0000000300037308 */ /* 0x000e220000000800 */
[----:B------:R-:W-:Y:S01]  /*4c80*/  FADD R9, R13, R0 ;  /* 0x000000000d097221 */ /* 0x000fe20000000000 */
[----:B----4-:R-:W-:-:S03]  /*4c90*/  F2FP.F16.F32.PACK_AB R10, R133, R134 ;  /* 0x00000086850a723e */ /* 0x010fc600000000ff */
[----:B------:R-:W-:Y:S01]  /*4ca0*/  FADD R0, R14, R9 ;  /* 0x000000090e007221 */ /* 0x000fe20000000000 */
[----:B------:R-:W-:Y:S02]  /*4cb0*/  F2FP.F16.F32.PACK_AB R9, R15, R14 ;  /* 0x0000000e0f09723e */ /* 0x000fe400000000ff */
[----:B0-----:R-:W-:Y:S01]  /*4cc0*/  F2FP.F16.F32.PACK_AB R11, R3, R132 ;  /* 0x00000084030b723e */ /* 0x001fe200000000ff */
[----:B-12---:R-:W-:Y:S06]  /*4cd0*/  @!P0 BRA `(.L_x_9) ;  /* 0x0000000000048947 */ /* 0x006fec0003800000 */
[----:B------:R0:W-:Y:S02]  /*4ce0*/  STTM.x8 tmem[UR11], R4 ;  /* 0x00000004000079ed */ /* 0x0001e400081c000b */
.L_x_9:
[----:B-----5:R-:W-:Y:S01]  /*4cf0*/  STS.U16 [R135+UR70+0x10000], R20 ;  /* 0x0100001487007988 */ /* 0x020fe20008000446 */
[----:B------:R-:W-:Y:S01]  /*4d00*/  FADD R139, R15, R0 ;  /* 0x000000000f8b7221 */ /* 0x000fe20000000000 */
[----:B------:R-:W-:Y:S02]  /*4d10*/  FADD R0, -R2, -INF ;  /* 0xff80000002007421 */ /* 0x000fe40000000100 */
[----:B------:R1:W-:Y:S01]  /*4d20*/  STS.U16 [R135+UR70+0x10200], R22 ;  /* 0x0102001687007988 */ /* 0x0003e20008000446 */
[----:B------:R-:W-:Y:S01]  /*4d30*/  FADD R134, R134, R139 ;  /* 0x0000008b86867221 */ /* 0x000fe20000000000 */
[----:B------:R-:W-:Y:S02]  /*4d40*/  FMUL R0, R0, 1.4426950216293334961 ;  /* 0x3fb8aa3b00007820 */ /* 0x000fe40000400000 */
[----:B------:R2:W-:Y:S04]  /*4d50*/  STS.U16 [R135+UR70+0x10400], R136 ;  /* 0x0104008887007988 */ /* 0x0005e80008000446 */
[----:B------:R2:W-:Y:S01]  /*4d60*/  STS.U16 [R135+UR70+0x10600], R138 ;  /* 0x0106008a87007988 */ /* 0x0005e20008000446 */
[----:B------:R-:W3:Y:S03]  /*4d70*/  MUFU.EX2 R0, R0 ;  /* 0x0000000000007308 */ /* 0x000ee60000000800 */
[----:B------:R2:W-:Y:S04]  /*4d80*/  STS.U16 [R135+UR70+0x10800], R140 ;  /* 0x0108008c87007988 */ /* 0x0005e80008000446 */
[----:B------:R2:W-:Y:S04]  /*4d90*/  STS.U16 [R135+UR70+0x10a00], R142 ;  /* 0x010a008e87007988 */ /* 0x0005e80008000446 */
[----:B------:R2:W-:Y:S04]  /*4da0*/  STS.U16 [R135+UR70+0x10c00], R144 ;  /* 0x010c009087007988 */ /* 0x0005e80008000446 */
[----:B------:R2:W-:Y:S01]  /*4db0*/  STS.U16 [R135+UR70+0x10e00], R146 ;  /* 0x010e009287007988 */ /* 0x0005e20008000446 */
[----:B------:R-:W4:Y:S02]  /*4dc0*/  FENCE.VIEW.ASYNC.T ;  /* 0x00000000000073c6 */ /* 0x000f240000000200 */
[----:B----4-:R-:W-:Y:S06]  /*4dd0*/  BAR.SYNC.DEFER_BLOCKING 0x0 ;  /* 0x0000000000007b1d */ /* 0x010fec0000010000 */
[----:B01----:R-:W0:Y:S01]  /*4de0*/  LDTM.x128 R4, tmem[UR68] ;  /* 0x00000044000479ee */ /* 0x003e2200083c0000 */
[----:B------:R-:W-:Y:S01]  /*4df0*/  NOP ;  /* 0x0000000000007918 */ /* 0x000fe20000000000 */
[----:B--23--:R-:W-:Y:S05]  /*4e00*/  @!P0 BRA `(.L_x_10) ;  /* 0x0000000800048947 */ /* 0x00cfea0003800000 */
[C---:B0-----:R-:W-:Y:S01]  /*4e10*/  FMUL R4, R0.reuse, R4 ;  /* 0x0000000400047220 */ /* 0x041fe20000400000 */
[C---:B------:R-:W-:Y:S01]  /*4e20*/  FMUL R5, R0.reuse, R5 ;  /* 0x0000000500057220 */ /* 0x040fe20000400000 */
        /* <DEDUP_REMOVED lines=125> */
[----:B------:R-:W-:-:S04]  /*5600*/  FMUL R131, R0, R131 ;  /* 0x0000008300837220 */ /* 0x000fc80000400000 */
[----:B------:R1:W-:Y:S03]  /*5610*/  STTM.x128 tmem[UR68], R4 ;  /* 0x00000004000079ed */ /* 0x0003e600083c0044 */
.L_x_10:
[----:B0-----:R-:W0:Y:S02]  /*5620*/  FENCE.VIEW.ASYNC.T ;  /* 0x00000000000073c6 */ /* 0x001e240000000200 */
[----:B0-----:R-:W-:Y:S01]  /*5630*/  BAR.SYNC.DEFER_BLOCKING 0x0 ;  /* 0x0000000000007b1d */ /* 0x001fe20000010000 */
[----:B------:R-:W-:Y:S01]  /*5640*/  FADD R133, R133, R134 ;  /* 0x0000008685857221 */ /* 0x000fe20000000000 */
[----:B------:R-:W-:Y:S01]  /*5650*/  UIADD3 UR6, UPT, UPT, UR70, 0x13000, URZ ;  /* 0x0001300046067890 */ /* 0x000fe2000fffe0ff */
[----:B------:R-:W-:Y:S02]  /*5660*/  FSEL R183, R2, -INF , P0 ;  /* 0xff80000002b77808 */ /* 0x000fe40000000000 */
[----:B------:R-:W-:-:S04]  /*5670*/  FADD R132, R132, R133 ;  /* 0x0000008584847221 */ /* 0x000fc80000000000 */
[----:B------:R-:W-:-:S04]  /*5680*/  FADD R3, R3, R132 ;  /* 0x0000008403037221 */ /* 0x000fc80000000000 */
[----:B------:R-:W-:-:S05]  /*5690*/  FADD R3, R0, R3 ;  /* 0x0000000300037221 */ /* 0x000fca0000000000 */
[----:B------:R-:W-:Y:S01]  /*56a0*/  FSEL R139, R3, 1, P0 ;  /* 0x3f800000038b7808 */ /* 0x000fe20000000000 */
[----:B------:R0:W-:Y:S06]  /*56b0*/  MEMBAR.ALL.CTA ;  /* 0x0000000000007992 */ /* 0x0001ec0000008000 */
[----:B0-----:R-:W0:Y:S02]  /*56c0*/  FENCE.VIEW.ASYNC.S ;  /* 0x00000000000073c6 */ /* 0x001e240000000000 */
[----:B0-----:R-:W-:Y:S06]  /*56d0*/  BAR.SYNC.DEFER_BLOCKING 0x0 ;  /* 0x0000000000007b1d */ /* 0x001fec0000010000 */
[----:B------:R-:W-:Y:S05]  /*56e0*/  @!P1 BRA `(.L_x_11) ;  /* 0x0000000000589947 */ /* 0x000fea0003800000 */
[----:B------:R-:W-:Y:S01]  /*56f0*/  UIADD3 UR8, UPT, UPT, UR70, 0x10000, URZ ;  /* 0x0001000046087890 */ /* 0x000fe2000fffe0ff */
[----:B------:R-:W-:Y:S01]  /*5700*/  BSSY.RECONVERGENT B0, `(.L_x_12) ;  /* 0x0000013000007945 */ /* 0x000fe20003800200 */
[----:B------:R-:W-:Y:S02]  /*5710*/  ELECT P0, URZ, PT ;  /* 0x0000000000ff782f */ /* 0x000fe40003800000 */
[----:B------:R-:W-:Y:S02]  /*5720*/  USHF.R.U32.HI UR8, URZ, 0x4, UR8 ;  /* 0x00000004ff087899 */ /* 0x000fe40008011608 */
[----:B------:R-:W-:Y:S02]  /*5730*/  UIADD3 UR10, UPT, UPT, UR69, 0x80, URZ ;  /* 0x00000080450a7890 */ /* 0x000fe4000fffe0ff */
[----:B------:R-:W-:Y:S02]  /*5740*/  USGXT.U32 UR18, UR8, 0xe ;  /* 0x0000000e0812789a */ /* 0x000fe40008000000 */
[----:B------:R-:W-:Y:S01]  /*5750*/  UIADD3 UR20, UPT, UPT, UR69, 0x128, URZ ;  /* 0x0000012845147890 */ /* 0x000fe2000fffe0ff */
[----:B------:R-:W-:Y:S01]  /*5760*/  UMOV UR22, 0x0 ;  /* 0x0000000000167882 */ /* 0x000fe20000000000 */
[----:B------:R-:W-:Y:S01]  /*5770*/  UMOV UR23, 0x8200010 ;  /* 0x0820001000177882 */ /* 0x000fe20000000000 */
[----:B------:R-:W-:Y:S01]  /*5780*/  UMOV UR19, 0xc0004010 ;  /* 0xc000401000137882 */ /* 0x000fe20000000000 */
[----:B------:R-:W-:Y:S01]  /*5790*/  UMOV UR24, 0x0 ;  /* 0x0000000000187882 */ /* 0x000fe20000000000 */
[----:B------:R-:W-:-:S02]  /*57a0*/  UMOV UR25, 0x8200010 ;  /* 0x0820001000197882 */ /* 0x000fc40000000000 */
[----:B------:R0:W-:Y:S02]  /*57b0*/  UTCHMMA tmem[UR12], gdesc[UR18], tmem[UR69], tmem[UR22], idesc[UR23], UPT ;  /* 0x00ff16120c0079ea */ /* 0x0001e4000b800045 */
[----:B------:R0:W-:Y:S01]  /*57c0*/  UTCHMMA tmem[UR20], gdesc[UR18], tmem[UR10], tmem[UR24], idesc[UR25], UPT ;  /* 0x00ff1812140079ea */ /* 0x0001e2000b80000a */
[----:B------:R-:W-:Y:S05]  /*57d0*/  @!P0 BRA `(.L_x_13) ;  /* 0x0000000000148947 */ /* 0x000fea0003800000 */
[----:B0-----:R-:W-:Y:S01]  /*57e0*/  UMOV UR18, UR6 ;  /* 0x0000000600127c82 */ /* 0x001fe20008000000 */
[----:B------:R-:W-:Y:S02]  /*57f0*/  UMOV UR19, URZ ;  /* 0x000000ff00137c82 */ /* 0x000fe40008000000 */
[----:B------:R-:W-:Y:S02]  /*5800*/  UMOV UR8, UR18 ;  /* 0x0000001200087c82 */ /* 0x000fe40008000000 */
[----:B------:R2:W-:Y:S01]  /*5810*/  UTCBAR [UR8], URZ ;  /* 0x000000ff080073e9 */ /* 0x0005e200080000ff */
[----:B------:R-:W-:Y:S02]  /*5820*/  NOP ;  /* 0x0000000000007918 */ /* 0x000fe40000000000 */
.L_x_13:
[----:B0-2---:R-:W-:Y:S05]  /*5830*/  BSYNC.RECONVERGENT B0 ;  /* 0x0000000000007941 */ /* 0x005fea0003800200 */
.L_x_12:
[----:B------:R-:W-:Y:S05]  /*5840*/  BRA `(.L_x_14) ;  /* 0x0000000000087947 */ /* 0x000fea0003800000 */
.L_x_11:
[----:B------:R-:W-:-:S09]  /*5850*/  UISETP.GE.AND UP2, UPT, UR9, URZ, UPT ;  /* 0x000000ff0900728c */ /* 0x000fd2000bf46270 */
[----:B------:R-:W-:Y:S05]  /*5860*/  BRA.U !UP2, `(.L_x_15) ;  /* 0x000000210a487547 */ /* 0x000fea000b800000 */
.L_x_14:
[----:B------:R-:W-:Y:S01]  /*5870*/  USHF.R.U32.HI UR76, URZ, 0x4, UR5 ;  /* 0x00000004ff4c7899 */ /* 0x000fe20008011605 */
[----:B------:R-:W-:Y:S01]  /*5880*/  HFMA2 R0, -RZ, RZ, 0, 0 ;  /* 0x00000000ff007431 */ /* 0x000fe200000001ff */
[----:B------:R-:W-:Y:S01]  /*5890*/  USHF.R.U32.HI UR20, URZ, 0x4, UR70 ;  /* 0x00000004ff147899 */ /* 0x000fe20008011646 */
[----:B------:R-:W-:Y:S01]  /*58a0*/  HFMA2 R132, -RZ, RZ, 0, 0 ;  /* 0x00000000ff847431 */ /* 0x000fe200000001ff */
[----:B------:R-:W-:Y:S01]  /*58b0*/  UIADD3 UR18, UPT, UPT, UR70, 0x12000, URZ ;  /* 0x0001200046127890 */ /* 0x000fe2000fffe0ff */
[----:B------:R-:W-:Y:S01]  /*58c0*/  MOV R3, RZ ;  /* 0x000000ff00037202 */ /* 0x000fe20000000f00 */
[----:B------:R-:W-:Y:S01]  /*58d0*/  UISETP.NE.U32.AND UP2, UPT, UR4, URZ, UPT ;  /* 0x000000ff0400728c */ /* 0x000fe2000bf45070 */
[----:B------:R-:W-:Y:S01]  /*58e0*/  MOV R136, RZ ;  /* 0x000000ff00887202 */ /* 0x000fe20000000f00 */
[----:B------:R-:W-:Y:S01]  /*58f0*/  USGXT.U32 UR76, UR76, 0xe ;  /* 0x0000000e4c4c789a */ /* 0x000fe20008000000 */
[----:B------:R-:W0:Y:S01]  /*5900*/  LDCU UR72, c[0x0][0x3d4] ;  /* 0x00007a80ff4877ac */ /* 0x000e220008000800 */
[----:B------:R-:W-:-:S02]  /*5910*/  USGXT.U32 UR4, UR20, 0xe ;  /* 0x0000000e1404789a */ /* 0x000fc40008000000 */
[----:B------:R-:W-:Y:S02]  /*5920*/  USHF.R.U32.HI UR22, URZ, 0x4, UR18 ;  /* 0x00000004ff167899 */ /* 0x000fe40008011612 */
[----:B------:R-:W-:Y:S02]  /*5930*/  UIADD3 UR20, UP3, UPT, UR76, 0x2, URZ ;  /* 0x000000024c147890 */ /* 0x000fe4000ff7e0ff */
[----:B------:R-:W-:Y:S01]  /*5940*/  UIADD3 UR18, UP4, UPT, UR4, 0x4000080, URZ ;  /* 0x0400008004127890 */ /* 0x000fe2000ff9e0ff */
[----:B------:R-:W-:Y:S01]  /*5950*/  UMOV UR5, URZ ;  /* 0x000000ff00057c82 */ /* 0x000fe20008000000 */
[----:B------:R-:W-:Y:S01]  /*5960*/  UMOV UR19, URZ ;  /* 0x000000ff00137c82 */ /* 0x000fe20008000000 */
[----:B------:R-:W-:Y:S02]  /*5970*/  UIADD3.X UR21, UPT, UPT, UR5, 0x40004040, URZ, UP3, !UPT ;  /* 0x4000404005157890 */ /* 0x000fe40009ffe4ff */
[----:B------:R-:W-:Y:S02]  /*5980*/  UIADD3.X UR19, UPT, UPT, UR19, 0x40004040, URZ, UP4, !UPT ;  /* 0x4000404013137890 */ /* 0x000fe4000a7fe4ff */
[----:B------:R-:W-:-:S02]  /*5990*/  UIADD3 UR24, UP6, UPT, UR18, 0x80, URZ ;  /* 0x0000008012187890 */ /* 0x000fc4000ffde0ff */
[----:B------:R-:W-:Y:S02]  /*59a0*/  UIADD3 UR26, UP3, UPT, UR18, 0x100, URZ ;  /* 0x00000100121a7890 */ /* 0x000fe4000ff7e0ff */
[----:B------:R-:W-:Y:S02]  /*59b0*/  UIADD3.X UR25, UPT, UPT, UR19, URZ, URZ, UP6, !UPT ;  /* 0x000000ff13197290 */ /* 0x000fe4000b7fe4ff */
[----:B------:R-:W-:Y:S02]  /*59c0*/  UIADD3.X UR27, UPT, UPT, UR19, URZ, URZ, UP3, !UPT ;  /* 0x000000ff131b7290 */ /* 0x000fe40009ffe4ff */
[----:B------:R-:W-:Y:S02]  /*59d0*/  UIADD3 UR28, UP4, UPT, UR18, 0x180, URZ ;  /* 0x00000180121c7890 */ /* 0x000fe4000ff9e0ff */
[----:B------:R-:W-:Y:S02]  /*59e0*/  UIADD3 UR30, UP5, UPT, UR18, 0x200, URZ ;  /* 0x00000200121e7890 */ /* 0x000fe4000ffbe0ff */
[----:B------:R-:W-:-:S02]  /*59f0*/  UIADD3 UR32, UP6, UPT, UR18, 0x280, URZ ;  /* 0x0000028012207890 */ /* 0x000fc4000ffde0ff */
[----:B------:R-:W-:Y:S02]  /*5a00*/  UIADD3 UR34, UP3, UPT, UR18, 0x300, URZ ;  /* 0x0000030012227890 */ /* 0x000fe4000ff7e0ff */
[----:B------:R-:W-:Y:S02]  /*5a10*/  UIADD3.X UR29, UPT, UPT, UR19, URZ, URZ, UP4, !UPT ;  /* 0x000000ff131d7290 */ /* 0x000fe4000a7fe4ff */
[----:B------:R-:W-:Y:S02]  /*5a20*/  UIADD3.X UR31, UPT, UPT, UR19, URZ, URZ, UP5, !UPT ;  /* 0x000000ff131f7290 */ /* 0x000fe4000affe4ff */
[----:B------:R-:W-:Y:S02]  /*5a30*/  UIADD3.X UR33, UPT, UPT, UR19, URZ, URZ, UP6, !UPT ;  /* 0x000000ff13217290 */ /* 0x000fe4000b7fe4ff */
[----:B------:R-:W-:Y:S02]  /*5a40*/  UIADD3.X UR35, UPT, UPT, UR19, URZ, URZ, UP3, !UPT ;  /* 0x000000ff13237290 */ /* 0x000fe40009ffe4ff */
[----:B------:R-:W-:-:S02]  /*5a50*/  USHF.L.U32 UR10, UR7, 0x4, URZ ;  /* 0x00000004070a7899 */ /* 0x000fc400080006ff */
[----:B0-----:R-:W-:Y:S02]  /*5a60*/  USHF.L.U32 UR72, UR72, 0x4, URZ ;  /* 0x0000000448487899 */ /* 0x001fe400080006ff */
[----:B------:R-:W-:Y:S02]  /*5a70*/  UIADD3 UR36, UP4, UPT, UR18, 0x780, URZ ;  /* 0x0000078012247890 */ /* 0x000fe4000ff9e0ff */
[----:B------:R-:W-:Y:S01]  /*5a80*/  UIADD3 UR38, UP5, UPT, UR18, 0x800, URZ ;  /* 0x0000080012267890 */ /* 0x000fe2000ffbe0ff */
[----:B------:R-:W-:Y:S01]  /*5a90*/  MOV R133, UR10 ;  /* 0x0000000a00857c02 */ /* 0x000fe20008000f00 */
[----:B------:R-:W-:Y:S01]  /*5aa0*/  UIADD3 UR40, UP6, UPT, UR18, 0x880, URZ ;  /* 0x0000088012287890 */ /* 0x000fe2000ffde0ff */
[----:B------:R-:W-:Y:S01]  /*5ab0*/  MOV R134, UR72 ;  /* 0x0000004800867c02 */ /* 0x000fe20008000f00 */
[----:B------:R-:W-:Y:S02]  /*5ac0*/  UIADD3 UR42, UP3, UPT, UR18, 0x900, URZ ;  /* 0x00000900122a7890 */ /* 0x000fe4000ff7e0ff */
[----:B------:R-:W-:-:S02]  /*5ad0*/  UIADD3.X UR37, UPT, UPT, UR19, URZ, URZ, UP4, !UPT ;  /* 0x000000ff13257290 */ /* 0x000fc4000a7fe4ff */
[----:B------:R-:W-:Y:S02]  /*5ae0*/  UIADD3.X UR39, UPT, UPT, UR19, URZ, URZ, UP5, !UPT ;  /* 0x000000ff13277290 */ /* 0x000fe4000affe4ff */
[----:B------:R-:W-:Y:S02]  /*5af0*/  UIADD3.X UR41, UPT, UPT, UR19, URZ, URZ, UP6, !UPT ;  /* 0x000000ff13297290 */ /* 0x000fe4000b7fe4ff */
[----:B------:R-:W-:Y:S02]  /*5b00*/  UIADD3.X UR43, UPT, UPT, UR19, URZ, URZ, UP3, !UPT ;  /* 0x000000ff132b7290 */ /* 0x000fe40009ffe4ff */
[----:B------:R-:W-:Y:S02]  /*5b10*/  UIADD3 UR44, UP4, UPT, UR18, 0x980, URZ ;  /* 0x00000980122c7890 */ /* 0x000fe4000ff9e0ff */
[----:B------:R-:W-:Y:S02]  /*5b20*/  UIADD3 UR46, UP5, UPT, UR18, 0xa00, URZ ;  /* 0x00000a00122e7890 */ /* 0x000fe4000ffbe0ff */
[----:B------:R-:W-:-:S02]  /*5b30*/  UIADD3 UR48, UP6, UPT, UR18, 0xa80, URZ ;  /* 0x00000a8012307890 */ /* 0x000fc4000ffde0ff */
[----:B------:R-:W-:Y:S01]  /*5b40*/  UIADD3 UR50, UP3, UPT, UR18, 0xb00, URZ ;  /* 0x00000b0012327890 */ /* 0x000fe2000ff7e0ff */
[----:B------:R-:W-:Y:S01]  /*5b50*/  UMOV UR7, UR6 ;  /* 0x0000000600077c82 */ /* 0x000fe20008000000 */
[----:B------:R-:W-:Y:S01]  /*5b60*/  UIADD3 UR9, UPT, UPT, UR9, 0xf0, URZ ;  /* 0x000000f009097890 */ /* 0x000fe2000fffe0ff */
[----:B------:R-:W-:Y:S01]  /*5b70*/  UMOV UR8, 0x1 ;  /* 0x0000000100087882 */ /* 0x000fe20000000000 */
[----:B------:R-:W0:Y:S01]  /*5b80*/  LDCU UR6, c[0x0][0x3a8] ;  /* 0x00007500ff0677ac */ /* 0x000e220008000800 */
[----:B------:R-:W-:Y:S02]  /*5b90*/  ULOP3.LUT UR73, UR4, 0x4000000, URZ, 0xfc, !UPT ;  /* 0x0400000004497892 */ /* 0x000fe4000f8efcff */
[----:B------:R-:W-:Y:S02]  /*5ba0*/  USGXT.U32 UR22, UR22, 0xe ;  /* 0x0000000e1616789a */ /* 0x000fe40008000000 */
[----:B------:R-:W-:Y:S02]  /*5bb0*/  UIADD3.X UR45, UPT, UPT, UR19, URZ, URZ, UP4, !UPT ;  /* 0x000000ff132d7290 */ /* 0x000fe4000a7fe4ff */
[----:B------:R-:W-:-:S02]  /*5bc0*/  UIADD3.X UR47, UPT, UPT, UR19, URZ, URZ, UP5, !UPT ;  /* 0x000000ff132f7290 */ /* 0x000fc4000affe4ff */
[----:B------:R-:W-:Y:S02]  /*5bd0*/  UIADD3.X UR49, UPT, UPT, UR19, URZ, URZ, UP6, !UPT ;  /* 0x000000ff13317290 */ /* 0x000fe4000b7fe4ff */
[----:B------:R-:W-:Y:S02]  /*5be0*/  UIADD3.X UR51, UPT, UPT, UR19, URZ, URZ, UP3, !UPT ;  /* 0x000000ff13337290 */ /* 0x000fe40009ffe4ff */
[----:B------:R-:W-:Y:S02]  /*5bf0*/  UIADD3.64 UR52, UPT, UPT, UR20, 0x2, URZ ;  /* 0x0000000214347897 */ /* 0x000fe4000fffe0ff */
[----:B------:R-:W-:Y:S01]  /*5c00*/  UIADD3.64 UR54, UPT, UPT, UR20, 0x4, URZ ;  /* 0x0000000414367897 */ /* 0x000fe2000fffe0ff */
[----:B------:R-:W-:Y:S01]  /*5c10*/  UMOV UR77, 0x40004040 ;  /* 0x40004040004d7882 */ /* 0x000fe20000000000 */
[----:B------:R-:W-:Y:S02]  /*5c20*/  UIADD3.64 UR56, UPT, UPT, UR20, 0x7e, URZ ;  /* 0x0000007e14387897 */ /* 0x000fe4000fffe0ff */
[----:B------:R-:W-:Y:S01]  /*5c30*/  UIADD3.64 UR58, UPT, UPT, UR20, 0x80, URZ ;  /* 0x00000080143a7897 */ /* 0x000fe2000fffe0ff */
[----:B------:R-:W-:Y:S01]  /*5c40*/  UMOV UR23, 0xc0004010 ;  /* 0xc000401000177882 */ /* 0x000fe20000000000 */
[----:B------:R-:W-:-:S02]  /*5c50*/  UIADD3.64 UR60, UPT, UPT, UR20, 0x82, URZ ;  /* 0x00000082143c7897 */ /* 0x000fc4000fffe0ff */
[----:B0-----:R-:W-:-:S12]  /*5c60*/  UIADD3.64 UR62, UPT, UPT, UR20, 0x84, URZ ;  /* 0x00000084143e7897 */ /* 0x001fd8000fffe0ff */
.L_x_20:
[----:B-1----:R-:W-:-:S04]  /*5c70*/  IMAD.WIDE R4, R133, 0x2, R172 ;  /* 0x0000000285047825 */ /* 0x002fc800078e02ac */
[C---:B------:R-:W-:Y:S02]  /*5c80*/  IMAD.WIDE R12, R133.reuse, 0x2, R164 ;  /* 0x00000002850c7825 */ /* 0x040fe400078e02a4 */
[----:B------:R-:W2:Y:S02]  /*5c90*/  LDG.E.U16 R4, desc[UR16][R4.64] ;  /* 0x0000001004047981 */ /* 0x000ea4000c1e1500 */
[C---:B------:R-:W-:Y:S02]  /*5ca0*/  IMAD.WIDE R6, R133.reuse, 0x2, R170 ;  /* 0x0000000285067825 */ /* 0x040fe400078e02aa */
[----:B------:R-:W3:Y:S02]  /*5cb0*/  LDG.E.U16 R12, desc[UR16][R12.64] ;  /* 0x000000100c0c7981 */ /* 0x000ee4000c1e1500 */
[C---:B------:R-:W-:Y:S02]  /*5cc0*/  IMAD.WIDE R14, R133.reuse, 0x2, R162 ;  /* 0x00000002850e7825 */ /* 0x040fe400078e02a2 */
[----:B------:R-:W4:Y:S02]  /*5cd0*/  LDG.E.U16 R7, desc[UR16][R6.64] ;  /* 0x0000001006077981 */ /* 0x000f24000c1e1500 */
[----:B------:R-:W-:-:S02]  /*5ce0*/  IMAD.WIDE R8, R133, 0x2, R168 ;  /* 0x0000000285087825 */ /* 0x000fc400078e02a8 */
[----:B------:R-:W5:Y:S02]  /*5cf0*/  LDG.E.U16 R15, desc[UR16][R14.64] ;  /* 0x000000100e0f7981 */ /* 0x000f64000c1e1500 */
[C---:B------:R-:W-:Y:S02]  /*5d00*/  IMAD.WIDE R16, R133.reuse, 0x2, R160 ;  /* 0x0000000285107825 */ /* 0x040fe400078e02a0 */
[----:B------:R-:W5:Y:S02]  /*5d10*/  LDG.E.U16 R8, desc[UR16][R8.64] ;  /* 0x0000001008087981 */ /* 0x000f64000c1e1500 */
[C---:B------:R-:W-:Y:S02]  /*5d20*/  IMAD.WIDE R10, R133.reuse, 0x2, R166 ;  /* 0x00000002850a7825 */ /* 0x040fe400078e02a6 */
[----:B------:R-:W5:Y:S02]  /*5d30*/  LDG.E.U16 R16, desc[UR16][R16.64] ;  /* 0x0000001010107981 */ /* 0x000f64000c1e1500 */
[----:B------:R-:W-:-:S02]  /*5d40*/  IMAD.WIDE R18, R133, 0x2, R158 ;  /* 0x0000000285127825 */ /* 0x000fc400078e029e */
[----:B------:R-:W5:Y:S04]  /*5d50*/  LDG.E.U16 R11, desc[UR16][R10.64] ;  /* 0x000000100a0b7981 */ /* 0x000f68000c1e1500 */
[----:B------:R-:W5:Y:S01]  /*5d60*/  LDG.E.U16 R19, desc[UR16][R18.64] ;  /* 0x0000001012137981 */ /* 0x000f62000c1e1500 */
[----:B------:R-:W-:Y:S02]  /*5d70*/  UMOV UR4, 0x1 ;  /* 0x0000000100047882 */ /* 0x000fe40000000000 */
[----:B------:R-:W-:-:S04]  /*5d80*/  @!UP1 UIADD3 UR4, UPT, UPT, -UR4, 0x100000, URZ ;  /* 0x0010000004049890 */ /* 0x000fc8000fffe1ff */
[----:B------:R-:W-:Y:S02]  /*5d90*/  @!UP1 USHF.L.U32 UR5, UR4, 0xb, URZ ;  /* 0x0000000b04059899 */ /* 0x000fe400080006ff */
[----:B------:R-:W-:Y:S01]  /*5da0*/  @!UP1 USHF.L.U32 UR4, UR4, 0x1, URZ ;  /* 0x0000000104049899 */ /* 0x000fe200080006ff */
[----:B------:R-:W-:Y:S01]  /*5db0*/  VOTEU.ALL UP3, P6 ;  /* 0x0000000000ff7886 */ /* 0x000fe20003060000 */
[----:B--2---:R0:W-:Y:S04]  /*5dc0*/  STS.U16 [R137+UR70+0x11000], R4 ;  /* 0x0110000489007988 */ /* 0x0041e80008000446 */
[----:B---3--:R0:W-:Y:S04]  /*5dd0*/  STS.U16 [R137+UR70+0x11400], R12 ;  /* 0x0114000c89007988 */ /* 0x0081e80008000446 */
[----:B----4-:R0:W-:Y:S04]  /*5de0*/  STS.U16 [R182+UR70+0x11100], R7 ;  /* 0x01110007b6007988 */ /* 0x0101e80008000446 */
[----:B-----5:R0:W-:Y:S04]  /*5df0*/  STS.U16 [R182+UR70+0x11500], R15 ;  /* 0x0115000fb6007988 */ /* 0x0201e80008000446 */
[----:B------:R0:W-:Y:S04]  /*5e00*/  STS.U16 [R181+UR70+0x11200], R8 ;  /* 0x01120008b5007988 */ /* 0x0001e80008000446 */
[----:B------:R0:W-:Y:S04]  /*5e10*/  STS.U16 [R181+UR70+0x11600], R16 ;  /* 0x01160010b5007988 */ /* 0x0001e80008000446 */
[----:B------:R0:W-:Y:S04]  /*5e20*/  STS.U16 [R180+UR70+0x11300], R11 ;  /* 0x0113000bb4007988 */ /* 0x0001e80008000446 */
[----:B------:R0:W-:Y:S01]  /*5e30*/  STS.U16 [R180+UR70+0x11700], R19 ;  /* 0x01170013b4007988 */ /* 0x0001e20008000446 */
[----:B------:R1:W-:Y:S06]  /*5e40*/  MEMBAR.ALL.CTA ;  /* 0x0000000000007992 */ /* 0x0003ec0000008000 */
[----:B-1----:R-:W-:Y:S04]  /*5e50*/  FENCE.VIEW.ASYNC.S ;  /* 0x00000000000073c6 */ /* 0x002fe80000000000 */
[----:B------:R-:W1:Y:S02]  /*5e60*/  FENCE.VIEW.ASYNC.S ;  /* 0x00000000000073c6 */ /* 0x000e640000000000 */
[----:B-1----:R0:W1:Y:S02]  /*5e70*/  @!UP3 SYNCS.EXCH.64 URZ, [UR70+0x13010], UR4 ;  /* 0x0130100446ffb5b2 */ /* 0x0020640008000100 */
[----:B-1----:R-:W-:Y:S06]  /*5e80*/  BAR.SYNC.DEFER_BLOCKING 0x0 ;  /* 0x0000000000007b1d */ /* 0x002fec0000010000 */
[----:B0-----:R-:W-:Y:S05]  /*5e90*/  BRA.U UP2, `(.L_x_16) ;  /* 0x0000000102b07547 */ /* 0x001fea000b800000 */
[----:B------:R-:W-:Y:S01]  /*5ea0*/  UMOV UR74, UR73 ;  /* 0x00000049004a7c82 */ /* 0x000fe20008000000 */
[----:B------:R-:W-:Y:S01]  /*5eb0*/  UMOV UR75, 0x40004040 ;  /* 0x40004040004b7882 */ /* 0x000fe20000000000 */
[----:B------:R-:W-:Y:S01]  /*5ec0*/  UMOV UR66, 0x0 ;  /* 0x0000000000427882 */ /* 0x000fe20000000000 */
[----:B------:R-:W-:Y:S01]  /*5ed0*/  UMOV UR67, 0x8048010 ;  /* 0x0804801000437882 */ /* 0x000fe20000000000 */
[----:B------:R-:W-:Y:S01]  /*5ee0*/  UMOV UR64, 0x0 ;  /* 0x0000000000407882 */ /* 0x000fe20000000000 */
[----:B------:R-:W-:Y:S01]  /*5ef0*/  UMOV UR65, 0x8048010 ;  /* 0x0804801000417882 */ /* 0x000fe20000000000 */
[----:B------:R0:W-:Y:S01]  /*5f00*/  UTCHMMA gdesc[UR74], gdesc[UR76], tmem[UR14], tmem[UR66], idesc[UR67], !UPT ;  /* 0x00ff424c4a0075ea */ /* 0x0001e2000f80000e */
[----:B------:R-:W-:Y:S01]  /*5f10*/  MOV.SPILL R2, UR7 ;  /* 0x0000000700027c02 */ /* 0x000fe20009000f00 */
[----:B------:R-:W-:Y:S01]  /*5f20*/  UTCHMMA gdesc[UR18], gdesc[UR20], tmem[UR14], tmem[UR64], idesc[UR65], UPT ;  /* 0x00ff4014120075ea */ /* 0x000fe2000b80000e */
[----:B------:R-:W-:Y:S01]  /*5f30*/  MOV.SPILL R4, UR6 ;  /* 0x0000000600047c02 */ /* 0x000fe20009000f00 */
[----:B------:R-:W-:Y:S01]  /*5f40*/  UMOV UR6, 0x0 ;  /* 0x0000000000067882 */ /* 0x000fe20000000000 */
[----:B------:R-:W-:Y:S01]  /*5f50*/  UMOV UR7, 0x8048010 ;  /* 0x0804801000077882 */ /* 0x000fe20000000000 */
[----:B------:R-:W-:-:S02]  /*5f60*/  UIADD3 UR5, UPT, UPT, UR69, 0x110, URZ ;  /* 0x0000011045057890 */ /* 0x000fc4000fffe0ff */
[----:B------:R-:W-:Y:S01]  /*5f70*/  UIADD3 UR4, UPT, UPT, UR70, 0x13010, URZ ;  /* 0x0001301046047890 */ /* 0x000fe2000fffe0ff */
[----:B0-----:R-:W-:Y:S01]  /*5f80*/  UMOV UR74, 0x0 ;  /* 0x00000000004a7882 */ /* 0x001fe20000000000 */
[----:B------:R-:W-:Y:S02]  /*5f90*/  UMOV UR75, 0x8048010 ;  /* 0x08048010004b7882 */ /* 0x000fe40000000000 */
[----:B------:R-:W-:Y:S01]  /*5fa0*/  UTCHMMA gdesc[UR24], gdesc[UR52], tmem[UR14], tmem[UR74], idesc[UR75], UPT ;  /* 0x00ff4a34180075ea */ /* 0x000fe2000b80000e */
[----:B------:R0:W-:Y:S01]  /*5fb0*/  UTCHMMA gdesc[UR26], gdesc[UR54], tmem[UR14], tmem[UR66], idesc[UR67], UPT ;  /* 0x00ff42361a0075ea */ /* 0x0001e2000b80000e */
[----:B------:R-:W-:Y:S01]  /*5fc0*/  UTCHMMA gdesc[UR28], gdesc[UR56], tmem[UR14], tmem[UR6], idesc[UR7], UPT ;  /* 0x00ff06381c0075ea */ /* 0x000fe2000b80000e */
[----:B------:R-:W-:Y:S01]  /*5fd0*/  UTCHMMA gdesc[UR30], gdesc[UR58], tmem[UR14], tmem[UR64], idesc[UR65], UPT ;  /* 0x00ff403a1e0075ea */ /* 0x000fe2000b80000e */
[----:B------:R1:W-:Y:S01]  /*5fe0*/  UTCHMMA gdesc[UR32], gdesc[UR60], tmem[UR14], tmem[UR74], idesc[UR75], UPT ;  /* 0x00ff4a3c200075ea */ /* 0x0003e2000b80000e */
[----:B------:R-:W-:Y:S01]  /*5ff0*/  UTCHMMA gdesc[UR34], gdesc[UR62], tmem[UR14], tmem[UR6], idesc[UR7], UPT ;  /* 0x00ff063e220075ea */ /* 0x000fe2000b80000e */
[----:B0-----:R-:W-:-:S02]  /*6000*/  UIADD3 UR66, UPT, UPT, UR69, 0x110, URZ ;  /* 0x0000011045427890 */ /* 0x001fc4000fffe0ff */
[----:B------:R-:W-:Y:S02]  /*6010*/  UIADD3 UR67, UPT, UPT, UR69, 0x110, URZ ;  /* 0x0000011045437890 */ /* 0x000fe4000fffe0ff */
[----:B-1----:R-:W-:-:S05]  /*6020*/  UIADD3 UR74, UPT, UPT, UR69, 0x110, URZ ;  /* 0x00000110454a7890 */ /* 0x002fca000fffe0ff */
[----:B------:R-:W-:Y:S01]  /*6030*/  UTCHMMA gdesc[UR36], gdesc[UR76], tmem[UR66], tmem[UR64], idesc[UR65], !UPT ;  /* 0x00ff404c240075ea */ /* 0x000fe2000f800042 */
[----:B------:R0:W-:Y:S03]  /*6040*/  UTCHMMA gdesc[UR38], gdesc[UR20], tmem[UR5], tmem[UR6], idesc[UR7], UPT ;  /* 0x00ff0614260075ea */ /* 0x0001e6000b800005 */
[----:B------:R1:W-:Y:S01]  /*6050*/  UTCHMMA gdesc[UR40], gdesc[UR52], tmem[UR74], tmem[UR64], idesc[UR65], UPT ;  /* 0x00ff4034280075ea */ /* 0x0003e2000b80004a */
[----:B0-----:R-:W-:Y:S02]  /*6060*/  R2UR.FILL UR7, R2 ;  /* 0x00000000020772ca */ /* 0x001fe400004e0000 */
[----:B------:R-:W-:Y:S01]  /*6070*/  R2UR.FILL UR6, R4 ;  /* 0x00000000040672ca */ /* 0x000fe200004e0000 */
[----:B-1----:R-:W-:Y:S02]  /*6080*/  UMOV UR74, 0x0 ;  /* 0x00000000004a7882 */ /* 0x002fe40000000000 */
[----:B------:R0:W-:Y:S01]  /*6090*/  UTCHMMA gdesc[UR42], gdesc[UR54], tmem[UR67], tmem[UR74], idesc[UR75], UPT ;  /* 0x00ff4a362a0075ea */ /* 0x0001e2000b800043 */
[----:B------:R1:W-:Y:S01]  /*60a0*/  UTCHMMA gdesc[UR44], gdesc[UR56], tmem[UR66], tmem[UR64], idesc[UR65], UPT ;  /* 0x00ff40382c0075ea */ /* 0x0003e2000b800042 */
[----:B------:R2:W-:Y:S01]  /*60b0*/  UTCHMMA gdesc[UR46], gdesc[UR58], tmem[UR5], tmem[UR64], idesc[UR65], UPT ;  /* 0x00ff403a2e0075ea */ /* 0x0005e2000b800005 */
[----:B0-----:R-:W-:-:S02]  /*60c0*/  UIADD3 UR74, UPT, UPT, UR69, 0x110, URZ ;  /* 0x00000110454a7890 */ /* 0x001fc4000fffe0ff */
[----:B------:R-:W-:Y:S01]  /*60d0*/  UIADD3 UR75, UPT, UPT, UR69, 0x110, URZ ;  /* 0x00000110454b7890 */ /* 0x000fe2000fffe0ff */
[----:B-1----:R-:W-:Y:S01]  /*60e0*/  UMOV UR66, 0x0 ;  /* 0x0000000000427882 */ /* 0x002fe20000000000 */
[----:B------:R-:W-:Y:S01]  /*60f0*/  UMOV UR67, 0x8048010 ;  /* 0x0804801000437882 */ /* 0x000fe20000000000 */
[----:B--2---:R-:W-:Y:S02]  /*6100*/  UMOV UR5, URZ ;  /* 0x000000ff00057c82 */ /* 0x004fe40008000000 */
[----:B------:R-:W-:Y:S02]  /*6110*/  UMOV UR4, UR4 ;  /* 0x0000000400047c82 */ /* 0x000fe40008000000 */
[----:B------:R0:W-:Y:S02]  /*6120*/  UTCHMMA gdesc[UR48], gdesc[UR60], tmem[UR74], tmem[UR66], idesc[UR67], UPT ;  /* 0x00ff423c300075ea */ /* 0x0001e4000b80004a */
[----:B------:R0:W-:Y:S01]  /*6130*/  UTCHMMA gdesc[UR50], gdesc[UR62], tmem[UR75], tmem[UR64], idesc[UR65], UPT ;  /* 0x00ff403e320075ea */ /* 0x0001e2000b80004b */
[----:B------:R0:W-:Y:S01]  /*6140*/  UTCBAR [UR4], URZ ;  /* 0x000000ff040073e9 */ /* 0x0001e200080000ff */
[----:B------:R-:W-:Y:S01]  /*6150*/  NOP ;  /* 0x0000000000007918 */ /* 0x000fe20000000000 */
.L_x_16:
[----:B------:R-:W1:Y:S01]  /*6160*/  SYNCS.PHASECHK.TRANS64.TRYWAIT P0, [UR70+0x13010], RZ ;  /* 0x013010ffff0075a7 */ /* 0x000e620008001146 */
[----:B------:R-:W-:Y:S01]  /*6170*/  SHF.L.U32 R0, R0, 0x1f, RZ ;  /* 0x0000001f00007819 */ /* 0x000fe200000006ff */
[----:B-1----:R-:W-:Y:S06]  /*6180*/  @!P0 BRA `(.L_x_17) ;  /* 0x0000006000d48947 */ /* 0x002fec0003800000 */
.L_x_25:
[----:B------:R-:W-:Y:S01]  /*6190*/  BAR.SYNC.DEFER_BLOCKING 0x0 ;  /* 0x0000000000007b1d */ /* 0x000fe20000010000 */
[----:B------:R-:W-:-:S04]  /*61a0*/  IMAD.WIDE R20, R134, 0x2, R178 ;  /* 0x0000000286147825 */ /* 0x000fc800078e02b2 */
[C---:B------:R-:W-:Y:S01]  /*61b0*/  IMAD.WIDE R22, R134.reuse, 0x2, R176 ;  /* 0x0000000286167825 */ /* 0x040fe200078e02b0 */
[----:B------:R-:W1:Y:S03]  /*61c0*/  LDTM.x16 R4, tmem[UR13] ;  /* 0x0000000d000479ee */ /* 0x000e660008240000 */
[----:B------:R-:W-:Y:S01]  /*61d0*/  IMAD.WIDE R24, R134, 0x2, R174 ;  /* 0x0000000286187825 */ /* 0x000fe200078e02ae */
[----:B------:R-:W1:Y:S01]  /*61e0*/  @!P6 SYNCS.CCTL.IV [UR70+0x13010] ;  /* 0x01301000ff00e9b1 */ /* 0x000e620008000046 */
[----:B------:R-:W-:Y:S01]  /*61f0*/  NOP ;  /* 0x0000000000007918 */ /* 0x000fe20000000000 */
[----:B-1----:R-:W1:Y:S02]  /*6200*/  SYNCS.PHASECHK.TRANS64.TRYWAIT P0, [UR7], R0 ;  /* 0x00000000ff0075a7 */ /* 0x002e640008001107 */
[----:B-1----:R-:W-:Y:S05]  /*6210*/  @!P0 BRA `(.L_x_18) ;  /* 0x0000006000bc8947 */ /* 0x002fea0003800000 */
.L_x_26:
[C---:B------:R-:W-:Y:S01]  /*6220*/  IMAD.WIDE R26, R134.reuse, 0x2, R156 ;  /* 0x00000002861a7825 */ /* 0x040fe200078e029c */
[----:B------:R-:W2:Y:S03]  /*6230*/  LDG.E.U16 R20, desc[UR16][R20.64] ;  /* 0x0000001014147981 */ /* 0x000ea6000c1e1500 */
[C---:B------:R-:W-:Y:S01]  /*6240*/  IMAD.WIDE R28, R134.reuse, 0x2, R154 ;  /* 0x00000002861c7825 */ /* 0x040fe200078e029a */
[----:B------:R1:W3:Y:S03]  /*6250*/  LDG.E.U16 R184, desc[UR16][R22.64] ;  /* 0x0000001016b87981 */ /* 0x0002e6000c1e1500 */
[C---:B------:R-:W-:Y:S01]  /*6260*/  IMAD.WIDE R30, R134.reuse, 0x2, R152 ;  /* 0x00000002861e7825 */ /* 0x040fe200078e0298 */
[----:B------:R-:W4:Y:S03]  /*6270*/  LDG.E.U16 R186, desc[UR16][R24.64] ;  /* 0x0000001018ba7981 */ /* 0x000f26000c1e1500 */
[C---:B------:R-:W-:Y:S01]  /*6280*/  IMAD.WIDE R32, R134.reuse, 0x2, R150 ;  /* 0x0000000286207825 */ /* 0x040fe200078e0296 */
[----:B------:R-:W5:Y:S03]  /*6290*/  LDG.E.U16 R188, desc[UR16][R26.64] ;  /* 0x000000101abc7981 */ /* 0x000f66000c1e1500 */
[----:B------:R-:W-:Y:S01]  /*62a0*/  IMAD.WIDE R34, R134, 0x2, R148 ;  /* 0x0000000286227825 */ /* 0x000fe200078e0294 */
[----:B------:R0:W2:Y:S04]  /*62b0*/  LDG.E.U16 R190, desc[UR16][R28.64] ;  /* 0x000000101cbe7981 */ /* 0x0000a8000c1e1500 */
[----:B------:R-:W2:Y:S04]  /*62c0*/  LDG.E.U16 R192, desc[UR16][R30.64] ;  /* 0x000000101ec07981 */ /* 0x000ea8000c1e1500 */
[----:B------:R0:W2:Y:S04]  /*62d0*/  LDG.E.U16 R194, desc[UR16][R32.64] ;  /* 0x0000001020c27981 */ /* 0x0000a8000c1e1500 */
[----:B------:R0:W2:Y:S01]  /*62e0*/  LDG.E.U16 R196, desc[UR16][R34.64] ;  /* 0x0000001022c47981 */ /* 0x0000a2000c1e1500 */
[----:B-1----:R-:W-:-:S04]  /*62f0*/  IADD3 R22, P4, PT, R3, 0x12, RZ ;  /* 0x0000001203167810 */ /* 0x002fc80007f9e0ff */
[-C--:B------:R-:W-:Y:S02]  /*6300*/  IADD3.X R21, PT, PT, RZ, R132.reuse, RZ, P4, !PT ;  /* 0x00000084ff157210 */ /* 0x080fe400027fe4ff */
[C---:B0-----:R-:W-:Y:S02]  /*6310*/  IADD3 R28, P4, PT, R3.reuse, 0x16, RZ ;  /* 0x00000016031c7810 */ /* 0x041fe40007f9e0ff */
[C---:B------:R-:W-:Y:S02]  /*6320*/  IADD3 R0, P3, PT, R3.reuse, 0x1f, RZ ;  /* 0x0000001f03007810 */ /* 0x040fe40007f7e0ff */
[----:B------:R-:W-:Y:S02]  /*6330*/  IADD3.X R29, PT, PT, RZ, R132, RZ, P4, !PT ;  /* 0x00000084ff1d7210 */ /* 0x000fe400027fe4ff */
[----:B------:R-:W-:Y:S02]  /*6340*/  IADD3 R38, P4, PT, R3, 0x1a, RZ ;  /* 0x0000001a03267810 */ /* 0x000fe40007f9e0ff */
[----:B------:R-:W-:-:S02]  /*6350*/  ISETP.GT.U32.AND P2, PT, R0, R147, PT ;  /* 0x000000930000720c */ /* 0x000fc40003f44070 */
[-C--:B------:R-:W-:Y:S02]  /*6360*/  IADD3.X R37, PT, PT, RZ, R132.reuse, RZ, P4, !PT ;  /* 0x00000084ff257210 */ /* 0x080fe400027fe4ff */
[C---:B------:R-:W-:Y:S02]  /*6370*/  IADD3 R0, P5, PT, R3.reuse, 0x11, RZ ;  /* 0x0000001103007810 */ /* 0x040fe40007fbe0ff */
[C---:B------:R-:W-:Y:S02]  /*6380*/  IADD3 R44, P4, PT, R3.reuse, 0x1d, RZ ;  /* 0x0000001d032c7810 */ /* 0x040fe40007f9e0ff */
[----:B------:R-:W-:Y:S02]  /*6390*/  IADD3 R36, P1, PT, R3, 0x14, RZ ;  /* 0x0000001403247810 */ /* 0x000fe40007f3e0ff */
[-C--:B------:R-:W-:Y:S02]  /*63a0*/  IADD3.X R2, PT, PT, RZ, R132.reuse, RZ, P5, !PT ;  /* 0x00000084ff027210 */ /* 0x080fe40002ffe4ff */
[----:B------:R-:W-:-:S02]  /*63b0*/  IADD3.X R43, PT, PT, RZ, R132, RZ, P4, !PT ;  /* 0x00000084ff2b7210 */ /* 0x000fc400027fe4ff */
[----:B------:R-:W-:Y:S02]  /*63c0*/  IADD3 R26, P5, PT, R3, 0x15, RZ ;  /* 0x00000015031a7810 */ /* 0x000fe40007fbe0ff */
[----:B------:R-:W-:Y:S01]  /*63d0*/  ISETP.GT.U32.AND P4, PT, R0, R147, PT ;  /* 0x000000930000720c */ /* 0x000fe20003f84070 */
[----:B------:R-:W-:Y:S01]  /*63e0*/  FMUL R5, R5, UR6 ;  /* 0x0000000605057c20 */ /* 0x000fe20008400000 */
[-C--:B------:R-:W-:Y:S02]  /*63f0*/  IADD3.X R25, PT, PT, RZ, R132.reuse, RZ, P1, !PT ;  /* 0x00000084ff197210 */ /* 0x080fe40000ffe4ff */
[C---:B------:R-:W-:Y:S02]  /*6400*/  IADD3 R32, P1, PT, R3.reuse, 0x18, RZ ;  /* 0x0000001803207810 */ /* 0x040fe40007f3e0ff */
[----:B------:R-:W-:Y:S02]  /*6410*/  IADD3 R24, P0, PT, R3, 0x13, RZ ;  /* 0x0000001303187810 */ /* 0x000fe40007f1e0ff */
[----:B------:R-:W-:-:S02]  /*6420*/  IADD3.X R27, PT, PT, RZ, R132, RZ, P5, !PT ;  /* 0x00000084ff1b7210 */ /* 0x000fc40002ffe4ff */
[----:B------:R-:W-:Y:S02]  /*6430*/  ISETP.GT.U32.AND.EX P4, PT, R2, RZ, PT, P4 ;  /* 0x000000ff0200720c */ /* 0x000fe40003f84140 */
[C---:B------:R-:W-:Y:S02]  /*6440*/  IADD3 R34, P5, PT, R3.reuse, 0x19, RZ ;  /* 0x0000001903227810 */ /* 0x040fe40007fbe0ff */
[-C--:B------:R-:W-:Y:S02]  /*6450*/  IADD3.X R33, PT, PT, RZ, R132.reuse, RZ, P1, !PT ;  /* 0x00000084ff217210 */ /* 0x080fe40000ffe4ff */
[----:B------:R-:W-:Y:S02]  /*6460*/  IADD3.X R23, PT, PT, RZ, R132, RZ, P0, !PT ;  /* 0x00000084ff177210 */ /* 0x000fe400007fe4ff */
[----:B------:R-:W-:Y:S02]  /*6470*/  IADD3 R42, P1, PT, R3, 0x1c, RZ ;  /* 0x0000001c032a7810 */ /* 0x000fe40007f3e0ff */
[----:B------:R-:W-:-:S02]  /*6480*/  FSEL R0, R5, -INF , !P4 ;  /* 0xff80000005007808 */ /* 0x000fc40006000000 */
[C---:B------:R-:W-:Y:S02]  /*6490*/  IADD3 R30, P0, PT, R3.reuse, 0x17, RZ ;  /* 0x00000017031e7810 */ /* 0x040fe40007f1e0ff */
[-C--:B------:R-:W-:Y:S02]  /*64a0*/  IADD3.X R35, PT, PT, RZ, R132.reuse, RZ, P5, !PT ;  /* 0x00000084ff237210 */ /* 0x080fe40002ffe4ff */
[----:B------:R-:W-:Y:S02]  /*64b0*/  ISETP.GT.U32.AND P4, PT, R36, R147, PT ;  /* 0x000000932400720c */ /* 0x000fe40003f84070 */
[----:B------:R-:W-:Y:S01]  /*64c0*/  IADD3 R46, P5, PT, R3, 0x1e, RZ ;  /* 0x0000001e032e7810 */ /* 0x000fe20007fbe0ff */
[----:B------:R-:W-:Y:S01]  /*64d0*/  FMUL R8, R8, UR6 ;  /* 0x0000000608087c20 */ /* 0x000fe20008400000 */
[-C--:B------:R-:W-:Y:S02]  /*64e0*/  IADD3.X R41, PT, PT, RZ, R132.reuse, RZ, P1, !PT ;  /* 0x00000084ff297210 */ /* 0x080fe40000ffe4ff */
[----:B------:R-:W-:-:S02]  /*64f0*/  IADD3.X R31, PT, PT, RZ, R132, RZ, P0, !PT ;  /* 0x00000084ff1f7210 */ /* 0x000fc400007fe4ff */
[----:B------:R-:W-:Y:S02]  /*6500*/  ISETP.GT.U32.AND P1, PT, R44, R147, PT ;  /* 0x000000932c00720c */ /* 0x000fe40003f24070 */
[----:B------:R-:W-:Y:S02]  /*6510*/  ISETP.GT.U32.AND.EX P4, PT, R25, RZ, PT, P4 ;  /* 0x000000ff1900720c */ /* 0x000fe40003f84140 */
[C---:B------:R-:W-:Y:S02]  /*6520*/  IADD3 R40, P0, PT, R3.reuse, 0x1b, RZ ;  /* 0x0000001b03287810 */ /* 0x040fe40007f1e0ff */
[----:B------:R-:W-:Y:S02]  /*6530*/  IADD3.X R44, PT, PT, RZ, R132, RZ, P5, !PT ;  /* 0x00000084ff2c7210 */ /* 0x000fe40002ffe4ff */
[----:B------:R-:W-:Y:S02]  /*6540*/  IADD3 R3, P5, PT, R3, 0x10, RZ ;  /* 0x0000001003037810 */ /* 0x000fe40007fbe0ff */
[----:B------:R-:W-:-:S02]  /*6550*/  FSEL R8, R8, -INF , !P4 ;  /* 0xff80000008087808 */ /* 0x000fc40006000000 */
[-C--:B------:R-:W-:Y:S02]  /*6560*/  IADD3.X R39, PT, PT, RZ, R132.reuse, RZ, P0, !PT ;  /* 0x00000084ff277210 */ /* 0x080fe400007fe4ff */
[-C--:B------:R-:W-:Y:S02]  /*6570*/  IADD3.X R45, PT, PT, RZ, R132.reuse, RZ, P3, !PT ;  /* 0x00000084ff2d7210 */ /* 0x080fe40001ffe4ff */
[-C--:B------:R-:W-:Y:S02]  /*6580*/  ISETP.GT.U32.AND P4, PT, R30, R147.reuse, PT ;  /* 0x000000931e00720c */ /* 0x080fe40003f84070 */
[----:B------:R-:W-:Y:S01]  /*6590*/  IADD3.X R132, PT, PT, RZ, R132, RZ, P5, !PT ;  /* 0x00000084ff847210 */ /* 0x000fe20002ffe4ff */
[----:B------:R-:W-:Y:S01]  /*65a0*/  FMUL R11, R11, UR6 ;  /* 0x000000060b0b7c20 */ /* 0x000fe20008400000 */
[-C--:B------:R-:W-:Y:S02]  /*65b0*/  ISETP.GT.U32.AND P3, PT, R22, R147.reuse, PT ;  /* 0x000000931600720c */ /* 0x080fe40003f64070 */
[----:B------:R-:W-:Y:S01]  /*65c0*/  ISETP.GT.U32.AND P5, PT, R24, R147, PT ;  /* 0x000000931800720c */ /* 0x000fe20003fa4070 */
[----:B------:R-:W-:Y:S01]  /*65d0*/  FMUL R6, R6, UR6 ;  /* 0x0000000606067c20 */ /* 0x000fe20008400000 */
[----:B------:R-:W-:Y:S01]  /*65e0*/  ISETP.GT.U32.AND.EX P4, PT, R31, RZ, PT, P4 ;  /* 0x000000ff1f00720c */ /* 0x000fe20003f84140 */
[----:B------:R-:W-:Y:S01]  /*65f0*/  FMUL R7, R7, UR6 ;  /* 0x0000000607077c20 */ /* 0x000fe20008400000 */
[----:B------:R-:W-:-:S02]  /*6600*/  ISETP.GT.U32.AND.EX P3, PT, R21, RZ, PT, P3 ;  /* 0x000000ff1500720c */ /* 0x000fc40003f64130 */
[----:B------:R-:W-:Y:S02]  /*6610*/  ISETP.GT.U32.AND.EX P5, PT, R23, RZ, PT, P5 ;  /* 0x000000ff1700720c */ /* 0x000fe40003fa4150 */
[----:B------:R-:W-:Y:S02]  /*6620*/  FSEL R11, R11, -INF , !P4 ;  /* 0xff8000000b0b7808 */ /* 0x000fe40006000000 */
[-C--:B------:R-:W-:Y:S02]  /*6630*/  ISETP.GT.U32.AND P4, PT, R3, R147.reuse, PT ;  /* 0x000000930300720c */ /* 0x080fe40003f84070 */
[----:B------:R-:W-:Y:S02]  /*6640*/  FSEL R21, R6, -INF , !P3 ;  /* 0xff80000006157808 */ /* 0x000fe40005800000 */
[----:B------:R-:W-:Y:S01]  /*6650*/  FSEL R7, R7, -INF , !P5 ;  /* 0xff80000007077808 */ /* 0x000fe20006800000 */
[----:B------:R-:W-:Y:S01]  /*6660*/  FMUL R4, R4, UR6 ;  /* 0x0000000604047c20 */ /* 0x000fe20008400000 */
[----:B------:R-:W-:-:S02]  /*6670*/  ISETP.GT.U32.AND P3, PT, R26, R147, PT ;  /* 0x000000931a00720c */ /* 0x000fc40003f64070 */
[----:B------:R-:W-:Y:S01]  /*6680*/  ISETP.GT.U32.AND P5, PT, R28, R147, PT ;  /* 0x000000931c00720c */ /* 0x000fe20003fa4070 */
[----:B------:R-:W-:Y:S01]  /*6690*/  FMUL R9, R9, UR6 ;  /* 0x0000000609097c20 */ /* 0x000fe20008400000 */
[----:B------:R-:W-:Y:S01]  /*66a0*/  ISETP.GT.U32.AND.EX P4, PT, R132, RZ, PT, P4 ;  /* 0x000000ff8400720c */ /* 0x000fe20003f84140 */
[----:B------:R-:W-:Y:S01]  /*66b0*/  FMUL R10, R10, UR6 ;  /* 0x000000060a0a7c20 */ /* 0x000fe20008400000 */
[----:B------:R-:W-:Y:S02]  /*66c0*/  ISETP.GT.U32.AND.EX P3, PT, R27, RZ, PT, P3 ;  /* 0x000000ff1b00720c */ /* 0x000fe40003f64130 */
[----:B------:R-:W-:Y:S02]  /*66d0*/  ISETP.GT.U32.AND.EX P5, PT, R29, RZ, PT, P5 ;  /* 0x000000ff1d00720c */ /* 0x000fe40003fa4150 */
[----:B------:R-:W-:Y:S02]  /*66e0*/  FSEL R5, R4, -INF , !P4 ;  /* 0xff80000004057808 */ /* 0x000fe40006000000 */
[----:B------:R-:W-:-:S02]  /*66f0*/  FSEL R9, R9, -INF , !P3 ;  /* 0xff80000009097808 */ /* 0x000fc40005800000 */
[----:B------:R-:W-:Y:S02]  /*6700*/  FSEL R10, R10, -INF , !P5 ;  /* 0xff8000000a0a7808 */ /* 0x000fe40006800000 */
[-C--:B------:R-:W-:Y:S02]  /*6710*/  ISETP.GT.U32.AND P3, PT, R34, R147.reuse, PT ;  /* 0x000000932200720c */ /* 0x080fe40003f64070 */
[----:B------:R-:W-:Y:S02]  /*6720*/  ISETP.GT.U32.AND P5, PT, R32, R147, PT ;  /* 0x000000932000720c */ /* 0x000fe40003fa4070 */
[----:B------:R-:W-:Y:S01]  /*6730*/  FMNMX3 R2, R5, R0, R21, !PT ;  /* 0x0000000005027276 */ /* 0x000fe20007800015 */
[----:B------:R-:W-:Y:S01]  /*6740*/  FMUL R12, R12, UR6 ;  /* 0x000000060c0c7c20 */ /* 0x000fe20008400000 */
[----:B------:R-:W-:Y:S01]  /*6750*/  FMUL R13, R13, UR6 ;  /* 0x000000060d0d7c20 */ /* 0x000fe20008400000 */
[----:B------:R-:W-:Y:S02]  /*6760*/  ISETP.GT.U32.AND.EX P3, PT, R35, RZ, PT, P3 ;  /* 0x000000ff2300720c */ /* 0x000fe40003f64130 */
[----:B------:R-:W-:-:S02]  /*6770*/  ISETP.GT.U32.AND.EX P5, PT, R33, RZ, PT, P5 ;  /* 0x000000ff2100720c */ /* 0x000fc40003fa4150 */
[----:B------:R-:W-:Y:S02]  /*6780*/  ISETP.GT.U32.AND P4, PT, R38, R147, PT ;  /* 0x000000932600720c */ /* 0x000fe40003f84070 */
[----:B------:R-:W-:Y:S01]  /*6790*/  FMNMX3 R2, R2, R7, R8, !PT ;  /* 0x0000000702027276 */ /* 0x000fe20007800008 */
[----:B------:R-:W-:Y:S01]  /*67a0*/  FMUL R14, R14, UR6 ;  /* 0x000000060e0e7c20 */ /* 0x000fe20008400000 */
[----:B------:R-:W-:Y:S02]  /*67b0*/  FSEL R12, R12, -INF , !P5 ;  /* 0xff8000000c0c7808 */ /* 0x000fe40006800000 */
[----:B------:R-:W-:Y:S02]  /*67c0*/  FSEL R13, R13, -INF , !P3 ;  /* 0xff8000000d0d7808 */ /* 0x000fe40005800000 */
[-C--:B------:R-:W-:Y:S02]  /*67d0*/  ISETP.GT.U32.AND P5, PT, R42, R147.reuse, PT ;  /* 0x000000932a00720c */ /* 0x080fe40003fa4070 */
[----:B------:R-:W-:-:S02]  /*67e0*/  ISETP.GT.U32.AND P3, PT, R40, R147, PT ;  /* 0x000000932800720c */ /* 0x000fc40003f64070 */
[----:B------:R-:W-:Y:S02]  /*67f0*/  ISETP.GT.U32.AND.EX P4, PT, R37, RZ, PT, P4 ;  /* 0x000000ff2500720c */ /* 0x000fe40003f84140 */
[----:B------:R-:W-:Y:S01]  /*6800*/  FMNMX3 R2, R2, R9, R10, !PT ;  /* 0x0000000902027276 */ /* 0x000fe2000780000a */
[----:B------:R-:W-:Y:S01]  /*6810*/  FMUL R15, R15, UR6 ;  /* 0x000000060f0f7c20 */ /* 0x000fe20008400000 */
[----:B------:R-:W-:Y:S01]  /*6820*/  FMUL R16, R16, UR6 ;  /* 0x0000000610107c20 */ /* 0x000fe20008400000 */
[----:B------:R-:W-:Y:S02]  /*6830*/  ISETP.GT.U32.AND P0, PT, R46, R147, PT ;  /* 0x000000932e00720c */ /* 0x000fe40003f04070 */
[----:B------:R-:W-:Y:S02]  /*6840*/  ISETP.GT.U32.AND.EX P5, PT, R41, RZ, PT, P5 ;  /* 0x000000ff2900720c */ /* 0x000fe40003fa4150 */
[----:B------:R-:W-:Y:S02]  /*6850*/  ISETP.GT.U32.AND.EX P3, PT, R39, RZ, PT, P3 ;  /* 0x000000ff2700720c */ /* 0x000fe40003f64130 */
[----:B------:R-:W-:-:S02]  /*6860*/  FSEL R14, R14, -INF , !P4 ;  /* 0xff8000000e0e7808 */ /* 0x000fc40006000000 */
[----:B------:R-:W-:Y:S01]  /*6870*/  FMNMX3 R2, R2, R11, R12, !PT ;  /* 0x0000000b02027276 */ /* 0x000fe2000780000c */
[----:B------:R-:W-:Y:S01]  /*6880*/  FMUL R17, R17, UR6 ;  /* 0x0000000611117c20 */ /* 0x000fe20008400000 */
[----:B------:R-:W-:Y:S01]  /*6890*/  FMUL R18, R18, UR6 ;  /* 0x0000000612127c20 */ /* 0x000fe20008400000 */
[----:B------:R-:W-:Y:S02]  /*68a0*/  ISETP.GT.U32.AND.EX P0, PT, R44, RZ, PT, P0 ;  /* 0x000000ff2c00720c */ /* 0x000fe40003f04100 */
[----:B------:R-:W-:Y:S02]  /*68b0*/  ISETP.GT.U32.AND.EX P1, PT, R43, RZ, PT, P1 ;  /* 0x000000ff2b00720c */ /* 0x000fe40003f24110 */
[----:B------:R-:W-:Y:S02]  /*68c0*/  FSEL R15, R15, -INF , !P3 ;  /* 0xff8000000f0f7808 */ /* 0x000fe40005800000 */
[----:B------:R-:W-:Y:S02]  /*68d0*/  FSEL R16, R16, -INF , !P5 ;  /* 0xff80000010107808 */ /* 0x000fe40006800000 */
[----:B------:R-:W-:Y:S01]  /*68e0*/  FMNMX3 R2, R2, R13, R14, !PT ;  /* 0x0000000d02027276 */ /* 0x000fe2000780000e */
[----:B------:R-:W-:Y:S01]  /*68f0*/  FMUL R19, R19, UR6 ;  /* 0x0000000613137c20 */ /* 0x000fe20008400000 */
[----:B------:R-:W-:-:S02]  /*6900*/  ISETP.GT.U32.AND.EX P2, PT, R45, RZ, PT, P2 ;  /* 0x000000ff2d00720c */ /* 0x000fc40003f44120 */
[----:B------:R-:W-:Y:S02]  /*6910*/  FSEL R17, R17, -INF , !P1 ;  /* 0xff80000011117808 */ /* 0x000fe40004800000 */
[----:B------:R-:W-:Y:S02]  /*6920*/  FSEL R18, R18, -INF , !P0 ;  /* 0xff80000012127808 */ /* 0x000fe40004000000 */
[----:B------:R-:W-:Y:S02]  /*6930*/  FMNMX3 R2, R2, R15, R16, !PT ;  /* 0x0000000f02027276 */ /* 0x000fe40007800010 */
[----:B------:R-:W-:Y:S02]  /*6940*/  FSEL R19, R19, -INF , !P2 ;  /* 0xff80000013137808 */ /* 0x000fe40005000000 */
[----:B------:R-:W-:-:S04]  /*6950*/  FMNMX3 R2, R2, R17, R18, !PT ;  /* 0x0000001102027276 */ /* 0x000fc80007800012 */
[----:B------:R-:W-:-:S05]  /*6960*/  FMNMX3 R2, R2, R19, R183, !PT ;  /* 0x0000001302027276 */ /* 0x000fca00078000b7 */
[--C-:B------:R-:W-:Y:S01]  /*6970*/  FADD R5, R5, -R2.reuse ;  /* 0x8000000205057221 */ /* 0x100fe20000000000 */
        /* <DEDUP_REMOVED lines=14> */
[----:B------:R-:W-:Y:S01]  /*6a60*/  FADD R19, R19, -R2 ;  /* 0x8000000213137221 */ /* 0x000fe20000000000 */
[----:B------:R-:W-:Y:S01]  /*6a70*/  FMUL R5, R5, 1.4426950216293334961 ;  /* 0x3fb8aa3b05057820 */ /* 0x000fe20000400000 */
        /* <DEDUP_REMOVED lines=15> */
[----:B------:R-:W-:Y:S08]  /*6b70*/  MUFU.EX2 R138, R5 ;  /* 0x00000005008a7308 */ /* 0x000ff00000000800 */
[----:B------:R-:W0:Y:S08]  /*6b80*/  MUFU.EX2 R23, R0 ;  /* 0x0000000000177308 */ /* 0x000e300000000800 */
[----:B------:R-:W-:Y:S08]  /*6b90*/  MUFU.EX2 R185, R21 ;  /* 0x0000001500b97308 */ /* 0x000ff00000000800 */
[----:B------:R-:W1:Y:S08]  /*6ba0*/  MUFU.EX2 R187, R7 ;  /* 0x0000000700bb7308 */ /* 0x000e700000000800 */
[----:B------:R-:W-:Y:S08]  /*6bb0*/  MUFU.EX2 R189, R8 ;  /* 0x0000000800bd7308 */ /* 0x000ff00000000800 */
[----:B------:R-:W0:Y:S08]  /*6bc0*/  MUFU.EX2 R191, R9 ;  /* 0x0000000900bf7308 */ /* 0x000e300000000800 */
        /* <DEDUP_REMOVED lines=9> */
[----:B------:R-:W2:Y:S01]  /*6c60*/  MUFU.EX2 R140, R19 ;  /* 0x00000013008c7308 */ /* 0x000ea20000000800 */
[----:B0-----:R-:W-:-:S02]  /*6c70*/  F2FP.F16.F32.PACK_AB R4, R23, R138 ;  /* 0x0000008a1704723e */ /* 0x001fc400000000ff */
[----:B-1----:R-:W-:Y:S02]  /*6c80*/  F2FP.F16.F32.PACK_AB R5, R187, R185 ;  /* 0x000000b9bb05723e */ /* 0x002fe400000000ff */
[----:B------:R-:W-:Y:S02]  /*6c90*/  F2FP.F16.F32.PACK_AB R6, R191, R189 ;  /* 0x000000bdbf06723e */ /* 0x000fe400000000ff */
[----:B------:R-:W-:Y:S02]  /*6ca0*/  F2FP.F16.F32.PACK_AB R7, R195, R193 ;  /* 0x000000c1c307723e */ /* 0x000fe400000000ff */
[----:B------:R-:W-:Y:S02]  /*6cb0*/  F2FP.F16.F32.PACK_AB R8, R146, R197 ;  /* 0x000000c59208723e */ /* 0x000fe400000000ff */
[----:B------:R-:W-:Y:S02]  /*6cc0*/  F2FP.F16.F32.PACK_AB R9, R144, R145 ;  /* 0x000000919009723e */ /* 0x000fe400000000ff */
[----:B------:R-:W-:-:S02]  /*6cd0*/  F2FP.F16.F32.PACK_AB R10, R142, R143 ;  /* 0x0000008f8e0a723e */ /* 0x000fc400000000ff */
[----:B--2---:R-:W-:Y:S01]  /*6ce0*/  F2FP.F16.F32.PACK_AB R11, R140, R141 ;  /* 0x0000008d8c0b723e */ /* 0x004fe200000000ff */
[----:B------:R0:W-:Y:S01]  /*6cf0*/  STS.U16 [R135+UR70+0x12000], R20 ;  /* 0x0120001487007988 */ /* 0x0001e20008000446 */
[----:B------:R-:W-:Y:S01]  /*6d00*/  FADD R0, -R2, R183 ;  /* 0x000000b702007221 */ /* 0x000fe20000000100 */
[----:B------:R-:W-:Y:S01]  /*6d10*/  FADD R138, R138, R23 ;  /* 0x000000178a8a7221 */ /* 0x000fe20000000000 */
[----:B------:R-:W-:Y:S01]  /*6d20*/  STTM.x8 tmem[UR11], R4 ;  /* 0x00000004000079ed */ /* 0x000fe200081c000b */
[----:B---3--:R1:W-:Y:S04]  /*6d30*/  STS.U16 [R135+UR70+0x12200], R184 ;  /* 0x012200b887007988 */ /* 0x0083e80008000446 */
[----:B----4-:R1:W-:Y:S04]  /*6d40*/  STS.U16 [R135+UR70+0x12400], R186 ;  /* 0x012400ba87007988 */ /* 0x0103e80008000446 */
[----:B-----5:R1:W-:Y:S04]  /*6d50*/  STS.U16 [R135+UR70+0x12600], R188 ;  /* 0x012600bc87007988 */ /* 0x0203e80008000446 */
[----:B------:R1:W-:Y:S04]  /*6d60*/  STS.U16 [R135+UR70+0x12800], R190 ;  /* 0x012800be87007988 */ /* 0x0003e80008000446 */
[----:B------:R1:W-:Y:S04]  /*6d70*/  STS.U16 [R135+UR70+0x12a00], R192 ;  /* 0x012a00c087007988 */ /* 0x0003e80008000446 */
[----:B------:R1:W-:Y:S04]  /*6d80*/  STS.U16 [R135+UR70+0x12c00], R194 ;  /* 0x012c00c287007988 */ /* 0x0003e80008000446 */
[----:B------:R1:W-:Y:S01]  /*6d90*/  STS.U16 [R135+UR70+0x12e00], R196 ;  /* 0x012e00c487007988 */ /* 0x0003e20008000446 */
[----:B------:R-:W-:Y:S01]  /*6da0*/  FMUL R0, R0, 1.4426950216293334961 ;  /* 0x3fb8aa3b00007820 */ /* 0x000fe20000400000 */
[----:B------:R-:W2:Y:S02]  /*6db0*/  FENCE.VIEW.ASYNC.T ;  /* 0x00000000000073c6 */ /* 0x000ea40000000200 */
[----:B--2---:R-:W-:Y:S06]  /*6dc0*/  BAR.SYNC.DEFER_BLOCKING 0x0 ;  /* 0x0000000000007b1d */ /* 0x004fec0000010000 */
[----:B0-----:R-:W0:Y:S01]  /*6dd0*/  LDTM.x128 R4, tmem[UR68] ;  /* 0x00000044000479ee */ /* 0x001e2200083c0000 */
[----:B------:R-:W0:Y:S01]  /*6de0*/  MUFU.EX2 R0, R0 ;  /* 0x0000000000007308 */ /* 0x000e220000000800 */
[----:B------:R-:W-:Y:S01]  /*6df0*/  NOP ;  /* 0x0000000000007918 */ /* 0x000fe20000000000 */
        /* <DEDUP_REMOVED lines=128> */
[----:B------:R0:W-:Y:S01]  /*7600*/  STTM.x128 tmem[UR68], R4 ;  /* 0x00000004000079ed */ /* 0x0001e200083c0044 */
[----:B------:R-:W2:Y:S02]  /*7610*/  FENCE.VIEW.ASYNC.T ;  /* 0x00000000000073c6 */ /* 0x000ea40000000200 */
[----:B--2---:R-:W-:Y:S01]  /*7620*/  BAR.SYNC.DEFER_BLOCKING 0x0 ;  /* 0x0000000000007b1d */ /* 0x004fe20000010000 */
[----:B------:R-:W-:-:S04]  /*7630*/  FADD R138, R185, R138 ;  /* 0x0000008ab98a7221 */ /* 0x000fc80000000000 */
[----:B------:R-:W-:-:S04]  /*7640*/  FADD R138, R187, R138 ;  /* 0x0000008abb8a7221 */ /* 0x000fc80000000000 */
[----:B------:R-:W-:-:S04]  /*7650*/  FADD R138, R189, R138 ;  /* 0x0000008abd8a7221 */ /* 0x000fc80000000000 */
[----:B------:R-:W-:Y:S01]  /*7660*/  FADD R138, R191, R138 ;  /* 0x0000008abf8a7221 */ /* 0x000fe20000000000 */
[----:B------:R2:W-:Y:S06]  /*7670*/  MEMBAR.ALL.CTA ;  /* 0x0000000000007992 */ /* 0x0005ec0000008000 */
[----:B--2---:R-:W2:Y:S01]  /*7680*/  FENCE.VIEW.ASYNC.S ;  /* 0x00000000000073c6 */ /* 0x004ea20000000000 */
[----:B------:R-:W-:-:S04]  /*7690*/  FADD R138, R193, R138 ;  /* 0x0000008ac18a7221 */ /* 0x000fc80000000000 */
[----:B------:R-:W-:-:S04]  /*76a0*/  FADD R138, R195, R138 ;  /* 0x0000008ac38a7221 */ /* 0x000fc80000000000 */
[----:B------:R-:W-:-:S04]  /*76b0*/  FADD R138, R197, R138 ;  /* 0x0000008ac58a7221 */ /* 0x000fc80000000000 */
[----:B------:R-:W-:-:S04]  /*76c0*/  FADD R138, R146, R138 ;  /* 0x0000008a928a7221 */ /* 0x000fc80000000000 */
[----:B------:R-:W-:-:S04]  /*76d0*/  FADD R145, R145, R138 ;  /* 0x0000008a91917221 */ /* 0x000fc80000000000 */
[----:B------:R-:W-:-:S04]  /*76e0*/  FADD R144, R144, R145 ;  /* 0x0000009190907221 */ /* 0x000fc80000000000 */
[----:B------:R-:W-:-:S04]  /*76f0*/  FADD R143, R143, R144 ;  /* 0x000000908f8f7221 */ /* 0x000fc80000000000 */
[----:B------:R-:W-:Y:S01]  /*7700*/  FADD R142, R142, R143 ;  /* 0x0000008f8e8e7221 */ /* 0x000fe20000000000 */
[----:B------:R-:W-:-:S03]  /*7710*/  ULEA UR7, UR8, UR70, 0x3 ;  /* 0x0000004608077291 */ /* 0x000fc6000f8e18ff */
[----:B------:R-:W-:Y:S01]  /*7720*/  FADD R141, R141, R142 ;  /* 0x0000008e8d8d7221 */ /* 0x000fe20000000000 */
[----:B------:R-:W-:-:S03]  /*7730*/  UIADD3 UR7, UPT, UPT, UR7, 0x13000, URZ ;  /* 0x0001300007077890 */ /* 0x000fc6000fffe0ff */
[----:B------:R-:W-:Y:S01]  /*7740*/  FADD R141, R140, R141 ;  /* 0x0000008d8c8d7221 */ /* 0x000fe20000000000 */
[----:B--2---:R-:W-:Y:S01]  /*7750*/  BAR.SYNC.DEFER_BLOCKING 0x0 ;  /* 0x0000000000007b1d */ /* 0x004fe20000010000 */
[----:B0-----:R-:W-:-:S05]  /*7760*/  MOV R4, R136 ;  /* 0x0000008800047202 */ /* 0x001fca0000000f00 */
[----:B-1----:R-:W-:Y:S05]  /*7770*/  BRA.U UP2, `(.L_x_19) ;  /* 0x0000000102347547 */ /* 0x002fea000b800000 */
[----:B------:R-:W-:Y:S02]  /*7780*/  UIADD3 UR75, UPT, UPT, UR69, 0x80, URZ ;  /* 0x00000080454b7890 */ /* 0x000fe4000fffe0ff */
[----:B------:R-:W-:Y:S01]  /*7790*/  UIADD3 UR74, UPT, UPT, UR69, 0x128, URZ ;  /* 0x00000128454a7890 */ /* 0x000fe2000fffe0ff */
[----:B------:R-:W-:Y:S01]  /*77a0*/  UMOV UR64, 0x0 ;  /* 0x0000000000407882 */ /* 0x000fe20000000000 */
[----:B------:R-:W-:Y:S01]  /*77b0*/  UMOV UR65, 0x8200010 ;  /* 0x0820001000417882 */ /* 0x000fe20000000000 */
[----:B------:R-:W-:Y:S01]  /*77c0*/  UMOV UR66, UR7 ;  /* 0x0000000700427c82 */ /* 0x000fe20008000000 */
[----:B------:R-:W-:Y:S01]  /*77d0*/  UMOV UR67, URZ ;  /* 0x000000ff00437c82 */ /* 0x000fe20008000000 */
[----:B------:R-:W-:Y:S01]  /*77e0*/  UMOV UR4, 0x0 ;  /* 0x0000000000047882 */ /* 0x000fe20000000000 */
[----:B------:R-:W-:Y:S01]  /*77f0*/  UMOV UR5, 0x8200010 ;  /* 0x0820001000057882 */ /* 0x000fe20000000000 */
[----:B------:R0:W-:Y:S01]  /*7800*/  UTCHMMA tmem[UR12], gdesc[UR22], tmem[UR69], tmem[UR64], idesc[UR65], UPT ;  /* 0x00ff40160c0079ea */ /* 0x0001e2000b800045 */
[----:B------:R-:W-:Y:S01]  /*7810*/  UMOV UR66, UR66 ;  /* 0x0000004200427c82 */ /* 0x000fe20008000000 */
[----:B------:R0:W-:Y:S01]  /*7820*/  UTCHMMA tmem[UR74], gdesc[UR22], tmem[UR75], tmem[UR4], idesc[UR5], UPT ;  /* 0x00ff04164a0079ea */ /* 0x0001e2000b80004b */
[----:B------:R0:W-:Y:S01]  /*7830*/  UTCBAR [UR66], URZ ;  /* 0x000000ff420073e9 */ /* 0x0001e200080000ff */
[----:B------:R-:W-:-:S02]  /*7840*/  NOP ;  /* 0x0000000000007918 */ /* 0x000fc40000000000 */
.L_x_19:
[----:B------:R-:W-:Y:S01]  /*7850*/  ISETP.GE.U32.AND P0, PT, R3, UR9, PT ;  /* 0x0000000903007c0c */ /* 0x000fe2000bf06070 */
[----:B------:R-:W-:Y:S01]  /*7860*/  UIADD3 UR8, UPT, UPT, UR8, 0x1, URZ ;  /* 0x0000000108087890 */ /* 0x000fe2000fffe0ff */
[----:B------:R-:W-:Y:S01]  /*7870*/  IADD3 R134, PT, PT, R134, UR72, RZ ;  /* 0x0000004886867c10 */ /* 0x000fe2000fffe0ff */
[----:B------:R-:W-:Y:S01]  /*7880*/  FFMA R139, R0, R139, R141 ;  /* 0x0000008b008b7223 */ /* 0x000fe2000000008d */
[----:B------:R-:W-:Y:S01]  /*7890*/  ISETP.GE.U32.AND.EX P0, PT, R132, RZ, PT, P0 ;  /* 0x000000ff8400720c */ /* 0x000fe20003f06100 */
[----:B------:R-:W-:Y:S01]  /*78a0*/  UISETP.GT.AND UP3, UPT, UR8, 0x1, UPT ;  /* 0x000000010800788c */ /* 0x000fe2000bf64270 */
[----:B------:R-:W-:Y:S02]  /*78b0*/  IADD3 R133, PT, PT, R133, UR10, RZ ;  /* 0x0000000a85857c10 */ /* 0x000fe4000fffe0ff */
[----:B------:R-:W-:Y:S01]  /*78c0*/  MOV R0, R4 ;  /* 0x0000000400007202 */ /* 0x000fe20000000f00 */
[----:B0-----:R-:W-:Y:S01]  /*78d0*/  USEL UR4, URZ, 0x1, !UP3 ;  /* 0x00000001ff047887 */ /* 0x001fe2000d800000 */
[----:B------:R-:W-:Y:S01]  /*78e0*/  MOV R183, R2 ;  /* 0x0000000200b77202 */ /* 0x000fe20000000f00 */
[----:B------:R-:W-:-:S04]  /*78f0*/  USEL UR8, UR8, URZ, !UP3 ;  /* 0x000000ff08087287 */ /* 0x000fc8000d800000 */
[----:B------:R-:W-:Y:S02]  /*7900*/  LOP3.LUT R136, R136, UR4, RZ, 0x3c, !PT ;  /* 0x0000000488887c12 */ /* 0x000fe4000f8e3cff */
[----:B------:R-:W-:Y:S06]  /*7910*/  @!P0 BRA `(.L_x_20) ;  /* 0xffffffe000d48947 */ /* 0x000fec000383ffff */
[----:B------:R-:W-:Y:S01]  /*7920*/  UISETP.GE.AND UP1, UPT, UR15, 0x1, UPT ;  /* 0x000000010f00788c */ /* 0x000fe2000bf26270 */
[----:B------:R-:W-:-:S08]  /*7930*/  MOV R183, R2 ;  /* 0x0000000200b77202 */ /* 0x000fd00000000f00 */
[----:B------:R-:W-:Y:S05]  /*7940*/  BRA.U !UP1, `(.L_x_15) ;  /* 0x0000000109107547 */ /* 0x000fea000b800000 */
[----:B------:R-:W-:-:S04]  /*7950*/  SHF.L.U32 R0, R4, 0x1f, RZ ;  /* 0x0000001f04007819 */ /* 0x000fc800000006ff */
[----:B------:R-:W0:Y:S02]  /*7960*/  SYNCS.PHASECHK.TRANS64.TRYWAIT P0, [UR7], R0 ;  /* 0x00000000ff0075a7 */ /* 0x000e240008001107 */
[----:B0-----:R-:W-:Y:S05]  /*7970*/  @!P0 BRA `(.L_x_21) ;  /* 0x0000004800f08947 */ /* 0x001fea0003800000 */
.L_x_27:
[----:B------:R-:W-:-:S07]  /*7980*/  MOV R183, R2 ;  /* 0x0000000200b77202 */ /* 0x000fce0000000f00 */
.L_x_15:
[C---:B------:R-:W-:Y:S01]  /*7990*/  FMUL R0, R139.reuse, 8388608 ;  /* 0x4b0000008b007820 */ /* 0x040fe20000400000 */
[----:B------:R-:W-:Y:S01]  /*79a0*/  BAR.SYNC.DEFER_BLOCKING 0x0 ;  /* 0x0000000000007b1d */ /* 0x000fe20000010000 */
[C---:B------:R-:W-:Y:S01]  /*79b0*/  FSETP.GEU.AND P0, PT, R139.reuse, 1.175494350822287508e-38, PT ;  /* 0x008000008b00780b */ /* 0x040fe20003f0e000 */
[----:B------:R-:W-:Y:S01]  /*79c0*/  HFMA2 R3, -RZ, RZ, 1.443359375, -0.2030029296875 ;  /* 0x3dc6b27fff037431 */ /* 0x000fe200000001ff */
[----:B------:R-:W-:Y:S02]  /*79d0*/  FSETP.GEU.AND P3, PT, |R139|, 1.175494350822287508e-38, PT ;  /* 0x008000008b00780b */ /* 0x000fe40003f6e200 */
[----:B------:R-:W-:Y:S01]  /*79e0*/  FSEL R135, R0, R139, !P0 ;  /* 0x0000008b00877208 */ /* 0x000fe20004000000 */
[----:B------:R-:W0:Y:S03]  /*79f0*/  LDCU.64 UR4, c[0x0][0x3e0] ;  /* 0x00007c00ff0477ac */ /* 0x000e260008000a00 */
[C---:B------:R-:W-:Y:S01]  /*7a00*/  IADD3 R0, PT, PT, R135.reuse, -0x3f3504f3, RZ ;  /* 0xc0cafb0d87007810 */ /* 0x040fe20007ffe0ff */
[----:B------:R-:W2:Y:S01]  /*7a10*/  LDCU.64 UR6, c[0x0][0x3e0] ;  /* 0x00007c00ff0677ac */ /* 0x000ea20008000a00 */
[----:B------:R-:W-:-:S02]  /*7a20*/  ISETP.GE.U32.AND P1, PT, R135, 0x7f800000, PT ;  /* 0x7f8000008700780c */ /* 0x000fc40003f26070 */
[----:B------:R-:W-:Y:S02]  /*7a30*/  LOP3.LUT R2, R0, 0xff800000, RZ, 0xc0, !PT ;  /* 0xff80000000027812 */ /* 0x000fe400078ec0ff */
[C---:B------:R-:W-:Y:S02]  /*7a40*/  FSETP.NEU.AND P2, PT, R135.reuse, RZ, PT ;  /* 0x000000ff8700720b */ /* 0x040fe40003f4d000 */
[----:B------:R-:W-:-:S05]  /*7a50*/  IADD3 R0, PT, PT, R135, -R2, RZ ;  /* 0x8000000287007210 */ /* 0x000fca0007ffe0ff */
[----:B------:R-:W-:Y:S01]  /*7a60*/  FADD R132, R0, -1 ;  /* 0xbf80000000847421 */ /* 0x000fe20000000000 */
[----:B------:R-:W-:Y:S01]  /*7a70*/  FSEL R0, RZ, -23, P0 ;  /* 0xc1b80000ff007808 */ /* 0x000fe20000000000 */
[----:B------:R-:W3:Y:S02]  /*7a80*/  @!P6 SYNCS.CCTL.IV [UR70+0x13000] ;  /* 0x01300000ff00e9b1 */ /* 0x000ee40008000046 */
[----:B---3--:R-:W-:Y:S01]  /*7a90*/  BAR.SYNC.DEFER_BLOCKING 0x0 ;  /* 0x0000000000007b1d */ /* 0x008fe20000010000 */
[C---:B------:R-:W-:Y:S01]  /*7aa0*/  FFMA.FTZ R3, R132.reuse, R3, -0.16845393180847167969 ;  /* 0xbe2c7f3084037423 */ /* 0x040fe20000010003 */
[----:B------:R-:W-:Y:S01]  /*7ab0*/  FSETP.GT.AND P0, PT, |R139|, 8.50705917302346158658e+37, PT ;  /* 0x7e8000008b00780b */ /* 0x000fe20003f04200 */
[----:B0-----:R-:W-:Y:S02]  /*7ac0*/  UIMAD UR4, UR71, UR4, URZ ;  /* 0x00000004470472a4 */ /* 0x001fe4000f8e02ff */
[C---:B------:R-:W-:Y:S01]  /*7ad0*/  FFMA.FTZ R3, R132.reuse, R3, 0.1716887056827545166 ;  /* 0x3e2fcf2a84037423 */ /* 0x040fe20000010003 */
[----:B--2---:R-:W-:Y:S01]  /*7ae0*/  UIMAD UR6, UR71, UR6, URZ ;  /* 0x00000006470672a4 */ /* 0x004fe2000f8e02ff */
[----:B-1----:R-:W0:Y:S02]  /*7af0*/  LDTM.x128 R4, tmem[UR68] ;  /* 0x00000044000479ee */ /* 0x002e2400083c0000 */
[----:B------:R-:W-:Y:S01]  /*7b00*/  FFMA.FTZ R3, R132, R3, -0.17900948226451873779 ;  /* 0xbe374e4384037423 */ /* 0x000fe20000010003 */
[----:B------:R-:W-:-:S02]  /*7b10*/  USHF.L.U32 UR8, UR4, 0x1, URZ ;  /* 0x0000000104087899 */ /* 0x000fc400080006ff */
[----:B------:R-:W-:Y:S01]  /*7b20*/  USHF.L.U32 UR9, UR6, 0x1, URZ ;  /* 0x0000000106097899 */ /* 0x000fe200080006ff */
[C---:B------:R-:W-:Y:S02]  /*7b30*/  FFMA.FTZ R3, R132.reuse, R3, 0.20512372255325317383 ;  /* 0x3e520bf484037423 */ /* 0x040fe40000010003 */
[----:B------:R-:W-:Y:S02]  /*7b40*/  @P0 FMUL R139, R139, 0.25 ;  /* 0x3e8000008b8b0820 */ /* 0x000fe40000400000 */
[C---:B------:R-:W-:Y:S02]  /*7b50*/  FFMA.FTZ R3, R132.reuse, R3, -0.24046532809734344482 ;  /* 0xbe763c8b84037423 */ /* 0x040fe40000010003 */
[----:B------:R-:W-:Y:S02]  /*7b60*/  @!P3 FMUL R139, R139, 16777216 ;  /* 0x4b8000008b8bb820 */ /* 0x000fe40000400000 */
[C---:B------:R-:W-:Y:S02]  /*7b70*/  FFMA.FTZ R3, R132.reuse, R3, 0.28857114911079406738 ;  /* 0x3e93bf9984037423 */ /* 0x040fe40000010003 */
[----:B------:R-:W1:Y:S01]  /*7b80*/  MUFU.RCP R233, R139 ;  /* 0x0000008b00e97308 */ /* 0x000e620000001000 */
[----:B------:R-:W2:Y:S01]  /*7b90*/  @!P6 SYNCS.CCTL.IV [UR70+0x13008] ;  /* 0x01300800ff00e9b1 */ /* 0x000ea20008000046 */
[----:B------:R-:W-:Y:S01]  /*7ba0*/  FFMA.FTZ R3, R132, R3, -0.36067417263984680176 ;  /* 0xbeb8aa4984037423 */ /* 0x000fe20000010003 */
[----:B------:R-:W-:-:S03]  /*7bb0*/  NOP ;  /* 0x0000000000007918 */ /* 0x000fc60000000000 */
[----:B------:R-:W-:Y:S01]  /*7bc0*/  FFMA.FTZ R3, R132, R3, 0.48089820146560668945 ;  /* 0x3ef6384a84037423 */ /* 0x000fe20000010003 */
[----:B0-----:R-:W-:-:S03]  /*7bd0*/  @P0 FMUL R34, R34, 0.25 ;  /* 0x3e80000022220820 */ /* 0x001fc60000400000 */
[----:B------:R-:W-:Y:S01]  /*7be0*/  FFMA.FTZ R3, R132, R3, -0.72134751081466674805 ;  /* 0xbf38aa3b84037423 */ /* 0x000fe20000010003 */
[----:B------:R-:W-:Y:S01]  /*7bf0*/  @P0 FMUL R35, R35, 0.25 ;  /* 0x3e80000023230820 */ /* 0x000fe20000400000 */
[----:B------:R-:W-:Y:S01]  /*7c00*/  @P0 FMUL R54, R54, 0.25 ;  /* 0x3e80000036360820 */ /* 0x000fe20000400000 */
[----:B------:R-:W-:Y:S01]  /*7c10*/  @!P3 FMUL R34, R34, 16777216 ;  /* 0x4b8000002222b820 */ /* 0x000fe20000400000 */
[C---:B------:R-:W-:Y:S01]  /*7c20*/  FMUL R133, R132.reuse, R3 ;  /* 0x0000000384857220 */ /* 0x040fe20000400000 */
[----:B------:R-:W-:Y:S01]  /*7c30*/  I2FP.F32.S32 R3, R2 ;  /* 0x0000000200037245 */ /* 0x000fe20000201400 */
[----:B------:R-:W-:Y:S01]  /*7c40*/  @!P3 FMUL R35, R35, 16777216 ;  /* 0x4b8000002323b820 */ /* 0x000fe20000400000 */
[----:B------:R-:W-:Y:S01]  /*7c50*/  @P1 MOV R2, 0x7f800000 ;  /* 0x7f80000000021802 */ /* 0x000fe20000000f00 */
[----:B------:R-:W-:Y:S01]  /*7c60*/  FMUL R133, R132, R133 ;  /* 0x0000008584857220 */ /* 0x000fe20000400000 */
[----:B------:R-:W-:Y:S01]  /*7c70*/  @P0 FMUL R55, R55, 0.25 ;  /* 0x3e80000037370820 */ /* 0x000fe20000400000 */
[----:B------:R-:W-:Y:S01]  /*7c80*/  FFMA.FTZ R0, R3, 1.1920928955078125e-07, R0 ;  /* 0x3400000003007823 */ /* 0x000fe20000010000 */
[----:B------:R-:W-:Y:S01]  /*7c90*/  @!P3 FMUL R54, R54, 16777216 ;  /* 0x4b8000003636b820 */ /* 0x000fe20000400000 */
[----:B------:R-:W-:Y:S01]  /*7ca0*/  FFMA.FTZ R133, R132, 1.4426950216293334961, R133 ;  /* 0x3fb8aa3b84857823 */ /* 0x000fe20000010085 */
[----:B-1----:R-:W-:Y:S01]  /*7cb0*/  FMUL R136, R233, R35 ;  /* 0x00000023e9887220 */ /* 0x002fe20000400000 */
[----:B------:R-:W-:Y:S01]  /*7cc0*/  @P0 FMUL R4, R4, 0.25 ;  /* 0x3e80000004040820 */ /* 0x000fe20000400000 */
[----:B------:R-:W-:Y:S01]  /*7cd0*/  @P0 FMUL R5, R5, 0.25 ;  /* 0x3e80000005050820 */ /* 0x000fe20000400000 */
[----:B------:R-:W-:Y:S01]  /*7ce0*/  FADD R134, R0, R133 ;  /* 0x0000008500867221 */ /* 0x000fe20000000000 */
[----:B------:R-:W-:Y:S01]  /*7cf0*/  @P1 FFMA.FTZ R134, R135, R2, +INF ;  /* 0x7f80000087861423 */ /* 0x000fe20000010002 */
[----:B------:R-:W0:Y:S01]  /*7d00*/  LDC.64 R132, c[0x0][0x398] ;  /* 0x0000e600ff847b82 */ /* 0x000e220000000a00 */
[----:B------:R-:W-:Y:S01]  /*7d10*/  FMUL R135, R233, R34 ;  /* 0x00000022e9877220 */ /* 0x000fe20000400000 */
[----:B------:R-:W-:-:S02]  /*7d20*/  IMAD R34, R147, UR5, RZ ;  /* 0x0000000593227c24 */ /* 0x000fc4000f8e02ff */
[----:B------:R-:W-:Y:S01]  /*7d30*/  @!P3 FMUL R55, R55, 16777216 ;  /* 0x4b8000003737b820 */ /* 0x000fe20000400000 */
[----:B------:R-:W-:Y:S02]  /*7d40*/  IMAD R35, R147, UR7, RZ ;  /* 0x0000000793237c24 */ /* 0x000fe4000f8e02ff */
[----:B------:R-:W-:Y:S01]  /*7d50*/  @P0 FMUL R6, R6, 0.25 ;  /* 0x3e80000006060820 */ /* 0x000fe20000400000 */
[----:B------:R-:W-:Y:S01]  /*7d60*/  @P0 FMUL R7, R7, 0.25 ;  /* 0x3e80000007070820 */ /* 0x000fe20000400000 */
[----:B------:R-:W-:Y:S01]  /*7d70*/  SHF.L.U32 R177, R34, 0x1, RZ ;  /* 0x0000000122b17819 */ /* 0x000fe200000006ff */
[----:B------:R-:W1:Y:S01]  /*7d80*/  LDC.64 R2, c[0x0][0x398] ;  /* 0x0000e600ff027b82 */ /* 0x000e620000000a00 */
[----:B------:R-:W-:Y:S01]  /*7d90*/  FMUL R187, R233, R54 ;  /* 0x00000036e9bb7220 */ /* 0x000fe20000400000 */
[----:B------:R-:W-:Y:S01]  /*7da0*/  UIMAD.WIDE UR4, UR4, 0x2, URZ ;  /* 0x00000002040478a5 */ /* 0x000fe2000f8e02ff */
[----:B------:R-:W-:Y:S01]  /*7db0*/  @P0 FMUL R8, R8, 0.25 ;  /* 0x3e80000008080820 */ /* 0x000fe20000400000 */
[----:B------:R-:W-:Y:S01]  /*7dc0*/  @P0 FMUL R9, R9, 0.25 ;  /* 0x3e80000009090820 */ /* 0x000fe20000400000 */
[----:B------:R-:W-:Y:S01]  /*7dd0*/  @P0 FMUL R10, R10, 0.25 ;  /* 0x3e8000000a0a0820 */ /* 0x000fe20000400000 */
[----:B------:R-:W-:Y:S01]  /*7de0*/  @P0 FMUL R11, R11, 0.25 ;  /* 0x3e8000000b0b0820 */ /* 0x000fe20000400000 */
[----:B------:R-:W-:Y:S01]  /*7df0*/  @P0 FMUL R12, R12, 0.25 ;  /* 0x3e8000000c0c0820 */ /* 0x000fe20000400000 */
[----:B------:R-:W3:Y:S01]  /*7e00*/  LDC R0, c[0x0][0x3e8] ;  /* 0x0000fa00ff007b82 */ /* 0x000ee20000000800 */
[----:B------:R-:W-:Y:S01]  /*7e10*/  @P0 FMUL R13, R13, 0.25 ;  /* 0x3e8000000d0d0820 */ /* 0x000fe20000400000 */
        /* <DEDUP_REMOVED lines=114> */
[----:B------:R-:W-:Y:S01]  /*8540*/  @!P3 FMUL R4, R4, 16777216 ;  /* 0x4b8000000404b820 */ /* 0x000fe20000400000 */
[----:B------:R-:W-:Y:S01]  /*8550*/  @!P3 FMUL R5, R5, 16777216 ;  /* 0x4b8000000505b820 */ /* 0x000fe20000400000 */
[----:B------:R-:W-:Y:S01]  /*8560*/  FMUL R54, R233, R55 ;  /* 0x00000037e9367220 */ /* 0x000fe20000400000 */
[----:B------:R-:W-:Y:S01]  /*8570*/  IMAD.HI R34, R34, 0x2, RZ ;  /* 0x0000000222227827 */ /* 0x000fe200078e02ff */
[----:B------:R-:W-:-:S03]  /*8580*/  SHF.L.U32 R55, R35, 0x1, RZ ;  /* 0x0000000123377819 */ /* 0x000fc600000006ff */
[----:B------:R-:W-:Y:S01]  /*8590*/  @!P3 FMUL R6, R6, 16777216 ;  /* 0x4b8000000606b820 */ /* 0x000fe20000400000 */
[----:B-1----:R-:W-:Y:S01]  /*85a0*/  IADD3 R177, P0, P1, R177, UR8, R2 ;  /* 0x00000008b1b17c10 */ /* 0x002fe2000f91e002 */
[----:B------:R-:W-:Y:S01]  /*85b0*/  @!P3 FMUL R7, R7, 16777216 ;  /* 0x4b8000000707b820 */ /* 0x000fe20000400000 */
[----:B------:R-:W-:Y:S01]  /*85c0*/  UIMAD.WIDE UR6, UR6, 0x2, URZ ;  /* 0x00000002060678a5 */ /* 0x000fe2000f8e02ff */
[----:B------:R-:W-:Y:S01]  /*85d0*/  @!P3 FMUL R8, R8, 16777216 ;  /* 0x4b8000000808b820 */ /* 0x000fe20000400000 */
        /* <DEDUP_REMOVED lines=119> */
[C---:B------:R-:W-:Y:S01]  /*8d50*/  FMUL R4, R233.reuse, R4 ;  /* 0x00000004e9047220 */ /* 0x040fe20000400000 */
[----:B------:R-:W-:Y:S01]  /*8d60*/  FMUL R5, R233, R5 ;  /* 0x00000005e9057220 */ /* 0x000fe20000400000 */
[----:B------:R-:W-:Y:S01]  /*8d70*/  FSEL R134, R134, -INF , P2 ;  /* 0xff80000086867808 */ /* 0x000fe20001000000 */
[----:B------:R-:W-:Y:S01]  /*8d80*/  IMAD.HI R2, R35, 0x2, RZ ;  /* 0x0000000223027827 */ /* 0x000fe200078e02ff */
[----:B0-----:R-:W-:-:S03]  /*8d90*/  IADD3 R132, P3, P2, R55, UR9, R132 ;  /* 0x0000000937847c10 */ /* 0x001fc6000fa7e084 */
[C---:B------:R-:W-:Y:S01]  /*8da0*/  FMUL R6, R233.reuse, R6 ;  /* 0x00000006e9067220 */ /* 0x040fe20000400000 */
[----:B------:R-:W-:Y:S01]  /*8db0*/  IADD3.X R189, PT, PT, R34, UR5, R3, P0, P1 ;  /* 0x0000000522bd7c10 */ /* 0x000fe200087e2403 */
[C---:B------:R-:W-:Y:S01]  /*8dc0*/  FMUL R7, R233.reuse, R7 ;  /* 0x00000007e9077220 */ /* 0x040fe20000400000 */
[----:B---3--:R-:W-:Y:S01]  /*8dd0*/  SHF.L.U32 R34, R0, 0x1, RZ ;  /* 0x0000000100227819 */ /* 0x008fe200000006ff */
[C---:B------:R-:W-:Y:S01]  /*8de0*/  FMUL R194, R233.reuse, R94 ;  /* 0x0000005ee9c27220 */ /* 0x040fe20000400000 */
[----:B------:R-:W-:Y:S01]  /*8df0*/  IADD3.X R133, PT, PT, R2, UR7, R133, P3, P2 ;  /* 0x0000000702857c10 */ /* 0x000fe20009fe4485 */
[----:B------:R-:W-:Y:S01]  /*8e00*/  FMUL R8, R233, R8 ;  /* 0x00000008e9087220 */ /* 0x000fe20000400000 */
[----:B------:R-:W-:Y:S01]  /*8e10*/  F2FP.F16.F32.PACK_AB R5, R5, R4 ;  /* 0x000000040505723e */ /* 0x000fe200000000ff */
[----:B------:R-:W-:Y:S01]  /*8e20*/  FMUL R9, R233, R9 ;  /* 0x00000009e9097220 */ /* 0x000fe20000400000 */
[----:B------:R-:W-:Y:S01]  /*8e30*/  IADD3 R2, P0, PT, R34, R177, RZ ;  /* 0x000000b122027210 */ /* 0x000fe20007f1e0ff */
[C---:B------:R-:W-:Y:S01]  /*8e40*/  IMAD R94, R0.reuse, 0x6, RZ ;  /* 0x00000006005e7824 */ /* 0x040fe200078e02ff */
[----:B------:R-:W-:Y:S01]  /*8e50*/  F2FP.F16.F32.PACK_AB R35, R7, R6 ;  /* 0x000000060723723e */ /* 0x000fe200000000ff */
[----:B------:R-:W-:Y:S01]  /*8e60*/  FMUL R196, R233, R96 ;  /* 0x00000060e9c47220 */ /* 0x000fe20000400000 */
[----:B------:R-:W-:Y:S01]  /*8e70*/  PRMT R7, R5, 0x7610, R7 ;  /* 0x0000761005077816 */ /* 0x000fe20000000007 */
[C---:B------:R-:W-:Y:S01]  /*8e80*/  IMAD R96, R0.reuse, 0xa, RZ ;  /* 0x0000000a00607824 */ /* 0x040fe200078e02ff */
[C---:B------:R-:W-:Y:S01]  /*8e90*/  LEA.HI.X.SX32 R3, R0.reuse, R189, 0x1, P0 ;  /* 0x000000bd00037211 */ /* 0x040fe200000f0eff */
[----:B------:R-:W-:Y:S01]  /*8ea0*/  FMUL R146, R233, R88 ;  /* 0x00000058e9927220 */ /* 0x000fe20000400000 */
[----:B------:R-:W-:Y:S01]  /*8eb0*/  PRMT R55, R5, 0x7632, R55 ;  /* 0x0000763205377816 */ /* 0x000fe20000000037 */
[----:B------:R0:W-:Y:S01]  /*8ec0*/  STG.E.U16 desc[UR16][R132.64], R7 ;  /* 0x0000000784007986 */ /* 0x0001e2000c101510 */
[C---:B------:R-:W-:Y:S01]  /*8ed0*/  LEA R4, P1, R0.reuse, R177, 0x2 ;  /* 0x000000b100047211 */ /* 0x040fe200078210ff */
[C---:B------:R-:W-:Y:S01]  /*8ee0*/  FMUL R190, R233.reuse, R90 ;  /* 0x0000005ae9be7220 */ /* 0x040fe20000400000 */
[----:B------:R-:W-:Y:S01]  /*8ef0*/  LEA R88, R0, R0, 0x1 ;  /* 0x0000000000587211 */ /* 0x000fe200078e08ff */
[----:B------:R1:W-:Y:S01]  /*8f00*/  STG.E.U16 desc[UR16][R2.64], R55 ;  /* 0x0000003702007986 */ /* 0x0003e2000c101510 */
[----:B------:R-:W-:Y:S01]  /*8f10*/  LEA.HI.X.SX32 R5, R34, R189, 0x1, P1 ;  /* 0x000000bd22057211 */ /* 0x000fe200008f0eff */
[C---:B------:R-:W-:Y:S01]  /*8f20*/  FMUL R192, R233.reuse, R92 ;  /* 0x0000005ce9c07220 */ /* 0x040fe20000400000 */
[----:B------:R-:W-:Y:S01]  /*8f30*/  IADD3 R6, P0, PT, R94, R177, RZ ;  /* 0x000000b15e067210 */ /* 0x000fe20007f1e0ff */
[C---:B------:R-:W-:Y:S01]  /*8f40*/  FMUL R10, R233.reuse, R10 ;  /* 0x0000000ae90a7220 */ /* 0x040fe20000400000 */
[C---:B------:R-:W-:Y:S01]  /*8f50*/  SHF.L.U32 R90, R0.reuse, 0x2, RZ ;  /* 0x00000002005a7819 */ /* 0x040fe200000006ff */
[----:B------:R3:W-:Y:S01]  /*8f60*/  STG.E.U16 desc[UR16][R4.64], R35 ;  /* 0x0000002304007986 */ /* 0x0007e2000c101510 */
[----:B------:R-:W-:Y:S01]  /*8f70*/  LEA R92, R0, R0, 0x2 ;  /* 0x00000000005c7211 */ /* 0x000fe200078e10ff */
[C---:B------:R-:W-:Y:S01]  /*8f80*/  FMUL R11, R233.reuse, R11 ;  /* 0x0000000be90b7220 */ /* 0x040fe20000400000 */
[----:B------:R-:W-:Y:S01]  /*8f90*/  IADD3 R34, P2, PT, R96, R177, RZ ;  /* 0x000000b160227210 */ /* 0x000fe20007f5e0ff */
[----:B------:R-:W-:Y:S01]  /*8fa0*/  FMUL R12, R233, R12 ;  /* 0x0000000ce90c7220 */ /* 0x000fe20000400000 */
[----:B0-----:R-:W-:Y:S01]  /*8fb0*/  LEA.HI.X.SX32 R7, R88, R189, 0x1, P0 ;  /* 0x000000bd58077211 */ /* 0x001fe200000f0eff */
[C---:B------:R-:W-:Y:S01]  /*8fc0*/  IMAD R88, R0.reuse, 0xc, RZ ;  /* 0x0000000c00587824 */ /* 0x040fe200078e02ff */
[----:B-1----:R-:W-:Y:S01]  /*8fd0*/  F2FP.F16.F32.PACK_AB R3, R9, R8 ;  /* 0x000000080903723e */ /* 0x002fe200000000ff */
[C---:B------:R-:W-:Y:S01]  /*8fe0*/  FMUL R13, R233.reuse, R13 ;  /* 0x0000000de90d7220 */ /* 0x040fe20000400000 */
[----:B------:R-:W-:Y:S01]  /*8ff0*/  LEA R8, P1, R0, R177, 0x3 ;  /* 0x000000b100087211 */ /* 0x000fe200078218ff */
[----:B------:R-:W-:Y:S01]  /*9000*/  FMUL R14, R233, R14 ;  /* 0x0000000ee90e7220 */ /* 0x000fe20000400000 */
[----:B------:R-:W-:Y:S01]  /*9010*/  PRMT R55, R3, 0x7632, R55 ;  /* 0x0000763203377816 */ /* 0x000fe20000000037 */
[----:B------:R-:W-:Y:S01]  /*9020*/  FMUL R15, R233, R15 ;  /* 0x0000000fe90f7220 */ /* 0x000fe20000400000 */
[-C--:B------:R-:W-:Y:S01]  /*9030*/  LEA.HI.X.SX32 R9, R90, R189.reuse, 0x1, P1 ;  /* 0x000000bd5a097211 */ /* 0x080fe200008f0eff */
[----:B------:R-:W-:Y:S01]  /*9040*/  IMAD R90, R0, 0xe, RZ ;  /* 0x0000000e005a7824 */ /* 0x000fe200078e02ff */
[----:B---3--:R-:W-:Y:S01]  /*9050*/  PRMT R5, R35, 0x7632, R5 ;  /* 0x0000763223057816 */ /* 0x008fe20000000005 */
[----:B------:R-:W-:Y:S01]  /*9060*/  FMUL R16, R233, R16 ;  /* 0x00000010e9107220 */ /* 0x000fe20000400000 */
[----:B------:R-:W-:Y:S01]  /*9070*/  LEA.HI.X.SX32 R35, R92, R189, 0x1, P2 ;  /* 0x000000bd5c237211 */ /* 0x000fe200010f0eff */
[----:B------:R-:W-:Y:S01]  /*9080*/  IMAD R92, R0, 0x14, RZ ;  /* 0x00000014005c7824 */ /* 0x000fe200078e02ff */
[----:B------:R-:W-:Y:S01]  /*9090*/  F2FP.F16.F32.PACK_AB R11, R11, R10 ;  /* 0x0000000a0b0b723e */ /* 0x000fe200000000ff */
[----:B------:R0:W-:Y:S01]  /*90a0*/  STG.E.U16 desc[UR16][R6.64], R5 ;  /* 0x0000000506007986 */ /* 0x0001e2000c101510 */
[----:B------:R-:W-:Y:S01]  /*90b0*/  IADD3 R2, P0, PT, R88, R177, RZ ;  /* 0x000000b158027210 */ /* 0x000fe20007f1e0ff */
[C---:B------:R-:W-:Y:S01]  /*90c0*/  FMUL R17, R233.reuse, R17 ;  /* 0x00000011e9117220 */ /* 0x040fe20000400000 */
[----:B------:R-:W-:Y:S01]  /*90d0*/  LEA R10, R0, -R0, 0x3 ;  /* 0x80000000000a7211 */ /* 0x000fe200078e18ff */
[----:B------:R1:W-:Y:S01]  /*90e0*/  STG.E.U16 desc[UR16][R8.64], R3 ;  /* 0x0000000308007986 */ /* 0x0003e2000c101510 */
[-C--:B------:R-:W-:Y:S01]  /*90f0*/  IADD3 R4, P1, PT, R90, R177.reuse, RZ ;  /* 0x000000b15a047210 */ /* 0x080fe20007f3e0ff */
[----:B------:R-:W-:Y:S01]  /*9100*/  FMUL R198, R233, R98 ;  /* 0x00000062e9c67220 */ /* 0x000fe20000400000 */
[----:B------:R-:W-:Y:S01]  /*9110*/  F2FP.F16.F32.PACK_AB R13, R13, R12 ;  /* 0x0000000c0d0d723e */ /* 0x000fe200000000ff */
[----:B------:R3:W-:Y:S01]  /*9120*/  STG.E.U16 desc[UR16][R34.64], R55 ;  /* 0x0000003722007986 */ /* 0x0007e2000c101510 */
[C---:B------:R-:W-:Y:S01]  /*9130*/  SHF.L.U32 R12, R0.reuse, 0x3, RZ ;  /* 0x00000003000c7819 */ /* 0x040fe200000006ff */
[----:B------:R-:W-:Y:S01]  /*9140*/  FMUL R18, R233, R18 ;  /* 0x00000012e9127220 */ /* 0x000fe20000400000 */
[----:B------:R-:W-:Y:S01]  /*9150*/  F2FP.F16.F32.PACK_AB R15, R15, R14 ;  /* 0x0000000e0f0f723e */ /* 0x000fe200000000ff */
[C---:B------:R-:W-:Y:S01]  /*9160*/  IMAD R14, R0.reuse, 0xb, RZ ;  /* 0x0000000b000e7824 */ /* 0x040fe200078e02ff */
[----:B0-----:R-:W-:Y:S01]  /*9170*/  LEA R6, P2, R0, R177, 0x4 ;  /* 0x000000b100067211 */ /* 0x001fe200078420ff */
[----:B------:R-:W-:Y:S01]  /*9180*/  FMUL R19, R233, R19 ;  /* 0x00000013e9137220 */ /* 0x000fe20000400000 */
[-C--:B------:R-:W-:Y:S01]  /*9190*/  LEA.HI.X.SX32 R5, R10, R189.reuse, 0x1, P1 ;  /* 0x000000bd0a057211 */ /* 0x080fe200008f0eff */
[----:B------:R-:W-:Y:S01]  /*91a0*/  IMAD R98, R0, 0x1a, RZ ;  /* 0x0000001a00627824 */ /* 0x000fe200078e02ff */
[----:B-1----:R-:W-:Y:S01]  /*91b0*/  LEA.HI.X.SX32 R3, R94, R189, 0x1, P0 ;  /* 0x000000bd5e037211 */ /* 0x002fe200000f0eff */
[C---:B------:R-:W-:Y:S01]  /*91c0*/  IMAD R94, R0.reuse, 0x16, RZ ;  /* 0x00000016005e7824 */ /* 0x040fe200078e02ff */
[----:B------:R-:W-:Y:S01]  /*91d0*/  PRMT R9, R11, 0x7632, R9 ;  /* 0x000076320b097816 */ /* 0x000fe20000000009 */
[----:B---3--:R-:W-:Y:S01]  /*91e0*/  IMAD R34, R0, 0x12, RZ ;  /* 0x0000001200227824 */ /* 0x008fe200078e02ff */
[----:B------:R-:W-:Y:S01]  /*91f0*/  IADD3 R10, P1, PT, R92, R177, RZ ;  /* 0x000000b15c0a7210 */ /* 0x000fe20007f3e0ff */
[----:B------:R0:W-:Y:S01]  /*9200*/  STG.E.U16 desc[UR16][R2.64], R11 ;  /* 0x0000000b02007986 */ /* 0x0001e2000c101510 */
[----:B------:R-:W-:Y:S01]  /*9210*/  LEA.HI.X.SX32 R7, R12, R189, 0x1, P2 ;  /* 0x000000bd0c077211 */ /* 0x000fe200010f0eff */
[----:B------:R-:W-:Y:S01]  /*9220*/  FMUL R200, R233, R100 ;  /* 0x00000064e9c87220 */ /* 0x000fe20000400000 */
[----:B------:R-:W-:Y:S01]  /*9230*/  LEA R12, R0, R0, 0x3 ;  /* 0x00000000000c7211 */ /* 0x000fe200078e18ff */
[----:B------:R1:W-:Y:S01]  /*9240*/  STG.E.U16 desc[UR16][R4.64], R9 ;  /* 0x0000000904007986 */ /* 0x0003e2000c101510 */
[----:B------:R-:W-:Y:S01]  /*9250*/  IADD3 R8, P0, PT, R34, R177, RZ ;  /* 0x000000b122087210 */ /* 0x000fe20007f1e0ff */
[C---:B------:R-:W-:Y:S01]  /*9260*/  IMAD R100, R0.reuse, 0x1c, RZ ;  /* 0x0000001c00647824 */ /* 0x040fe200078e02ff */
[----:B------:R-:W-:Y:S01]  /*9270*/  F2FP.F16.F32.PACK_AB R16, R17, R16 ;  /* 0x000000101110723e */ /* 0x000fe200000000ff */
[----:B------:R3:W-:Y:S01]  /*9280*/  STG.E.U16 desc[UR16][R6.64], R13 ;  /* 0x0000000d06007986 */ /* 0x0007e2000c101510 */
[----:B------:R-:W-:Y:S01]  /*9290*/  F2FP.F16.F32.PACK_AB R19, R19, R18 ;  /* 0x000000121313723e */ /* 0x000fe200000000ff */
[----:B------:R-:W-:-:S02]  /*92a0*/  IMAD R18, R0, 0x1e, RZ ;  /* 0x0000001e00127824 */ /* 0x000fc400078e02ff */
[C---:B------:R-:W-:Y:S01]  /*92b0*/  FMUL R202, R233.reuse, R102 ;  /* 0x00000066e9ca7220 */ /* 0x040fe20000400000 */
[----:B0-----:R-:W-:Y:S01]  /*92c0*/  IADD3 R2, P2, PT, R94, R177, RZ ;  /* 0x000000b15e027210 */ /* 0x001fe20007f5e0ff */
[----:B------:R-:W-:Y:S01]  /*92d0*/  FMUL R20, R233, R20 ;  /* 0x00000014e9147220 */ /* 0x000fe20000400000 */
[-C--:B------:R-:W-:Y:S01]  /*92e0*/  LEA.HI.X.SX32 R11, R96, R189.reuse, 0x1, P1 ;  /* 0x000000bd600b7211 */ /* 0x080fe200008f0eff */
[----:B------:R-:W-:Y:S01]  /*92f0*/  IMAD R96, R0, 0x18, RZ ;  /* 0x0000001800607824 */ /* 0x000fe200078e02ff */
[----:B-1----:R-:W-:Y:S01]  /*9300*/  LEA.HI.X.SX32 R9, R12, R189, 0x1, P0 ;  /* 0x000000bd0c097211 */ /* 0x002fe200000f0eff */
[----:B------:R-:W-:Y:S01]  /*9310*/  IMAD R12, R0, 0xd, RZ ;  /* 0x0000000d000c7824 */ /* 0x000fe200078e02ff */
[----:B------:R-:W-:Y:S01]  /*9320*/  PRMT R5, R13, 0x7632, R5 ;  /* 0x000076320d057816 */ /* 0x000fe20000000005 */
[----:B------:R-:W-:Y:S01]  /*9330*/  FMUL R21, R233, R21 ;  /* 0x00000015e9157220 */ /* 0x000fe20000400000 */
[----:B------:R-:W-:Y:S01]  /*9340*/  LEA.HI.X.SX32 R3, R14, R189, 0x1, P2 ;  /* 0x000000bd0e037211 */ /* 0x000fe200010f0eff */
[----:B------:R-:W-:Y:S01]  /*9350*/  IMAD R102, R0, 0x22, RZ ;  /* 0x0000002200667824 */ /* 0x000fe200078e02ff */
[----:B---3--:R-:W-:Y:S01]  /*9360*/  PRMT R7, R15, 0x7632, R7 ;  /* 0x000076320f077816 */ /* 0x008fe20000000007 */
[----:B------:R0:W-:Y:S01]  /*9370*/  STG.E.U16 desc[UR16][R8.64], R5 ;  /* 0x0000000508007986 */ /* 0x0001e2000c101510 */
[-C--:B------:R-:W-:Y:S01]  /*9380*/  IADD3 R4, P0, PT, R96, R177.reuse, RZ ;  /* 0x000000b160047210 */ /* 0x080fe20007f1e0ff */
[C---:B------:R-:W-:Y:S01]  /*9390*/  FMUL R22, R233.reuse, R22 ;  /* 0x00000016e9167220 */ /* 0x040fe20000400000 */
[----:B------:R-:W-:Y:S01]  /*93a0*/  IADD3 R6, P1, PT, R98, R177, RZ ;  /* 0x000000b162067210 */ /* 0x000fe20007f3e0ff */
[----:B------:R1:W-:Y:S01]  /*93b0*/  STG.E.U16 desc[UR16][R10.64], R15 ;  /* 0x0000000f0a007986 */ /* 0x0003e2000c101510 */
[C---:B------:R-:W-:Y:S01]  /*93c0*/  FMUL R23, R233.reuse, R23 ;  /* 0x00000017e9177220 */ /* 0x040fe20000400000 */
[C---:B------:R-:W-:Y:S01]  /*93d0*/  FMUL R204, R233.reuse, R104 ;  /* 0x00000068e9cc7220 */ /* 0x040fe20000400000 */
[C---:B------:R-:W-:Y:S01]  /*93e0*/  IMAD R104, R0.reuse, 0x24, RZ ;  /* 0x0000002400687824 */ /* 0x040fe200078e02ff */
[----:B------:R3:W-:Y:S01]  /*93f0*/  STG.E.U16 desc[UR16][R2.64], R7 ;  /* 0x0000000702007986 */ /* 0x0007e2000c101510 */
[----:B------:R-:W-:Y:S01]  /*9400*/  SHF.L.U32 R14, R0, 0x4, RZ ;  /* 0x00000004000e7819 */ /* 0x000fe200000006ff */
[----:B------:R-:W-:Y:S01]  /*9410*/  FMUL R206, R233, R106 ;  /* 0x0000006ae9ce7220 */ /* 0x000fe20000400000 */
[----:B------:R-:W-:Y:S01]  /*9420*/  F2FP.F16.F32.PACK_AB R20, R21, R20 ;  /* 0x000000141514723e */ /* 0x000fe200000000ff */
[C---:B------:R-:W-:Y:S01]  /*9430*/  FMUL R26, R233.reuse, R26 ;  /* 0x0000001ae91a7220 */ /* 0x040fe20000400000 */
[----:B0-----:R-:W-:Y:S01]  /*9440*/  LEA.HI.X.SX32 R5, R88, R189, 0x1, P0 ;  /* 0x000000bd58057211 */ /* 0x001fe200000f0eff */
[C---:B------:R-:W-:Y:S01]  /*9450*/  FMUL R27, R233.reuse, R27 ;  /* 0x0000001be91b7220 */ /* 0x040fe20000400000 */
[----:B------:R-:W-:Y:S01]  /*9460*/  IADD3 R8, P2, PT, R100, R177, RZ ;  /* 0x000000b164087210 */ /* 0x000fe20007f5e0ff */
[----:B------:R-:W-:Y:S01]  /*9470*/  IMAD R106, R0, 0x26, RZ ;  /* 0x00000026006a7824 */ /* 0x000fe200078e02ff */
[----:B-1----:R-:W-:Y:S01]  /*9480*/  PRMT R11, R16, 0x7632, R11 ;  /* 0x00007632100b7816 */ /* 0x002fe2000000000b */
[C---:B------:R-:W-:Y:S01]  /*9490*/  FMUL R24, R233.reuse, R24 ;  /* 0x00000018e9187220 */ /* 0x040fe20000400000 */
[----:B------:R-:W-:Y:S01]  /*94a0*/  LEA.HI.X.SX32 R9, R90, R189, 0x1, P2 ;  /* 0x000000bd5a097211 */ /* 0x000fe200010f0eff */
[C---:B------:R-:W-:Y:S01]  /*94b0*/  FMUL R25, R233.reuse, R25 ;  /* 0x00000019e9197220 */ /* 0x040fe20000400000 */
[----:B---3--:R-:W-:Y:S01]  /*94c0*/  PRMT R3, R16, 0x7610, R3 ;  /* 0x0000761010037816 */ /* 0x008fe20000000003 */
[C---:B------:R-:W-:Y:S01]  /*94d0*/  FMUL R210, R233.reuse, R110 ;  /* 0x0000006ee9d27220 */ /* 0x040fe20000400000 */
[----:B------:R-:W-:Y:S01]  /*94e0*/  LEA.HI.X.SX32 R7, R12, R189, 0x1, P1 ;  /* 0x000000bd0c077211 */ /* 0x000fe200008f0eff */
[C---:B------:R-:W-:Y:S01]  /*94f0*/  IMAD R110, R0.reuse, 0x2c, RZ ;  /* 0x0000002c006e7824 */ /* 0x040fe200078e02ff */
[----:B------:R-:W-:Y:S01]  /*9500*/  LEA R12, R0, -R0, 0x4 ;  /* 0x80000000000c7211 */ /* 0x000fe200078e20ff */
[----:B------:R0:W-:Y:S01]  /*9510*/  STG.E.U16 desc[UR16][R4.64], R3 ;  /* 0x0000000304007986 */ /* 0x0001e2000c101510 */
[-C--:B------:R-:W-:Y:S01]  /*9520*/  IADD3 R2, P0, PT, R18, R177.reuse, RZ ;  /* 0x000000b112027210 */ /* 0x080fe20007f1e0ff */
[C---:B------:R-:W-:Y:S01]  /*9530*/  FMUL R214, R233.reuse, R114 ;  /* 0x00000072e9d67220 */ /* 0x040fe20000400000 */
[CC--:B------:R-:W-:Y:S01]  /*9540*/  LEA R10, P1, R0.reuse, R177.reuse, 0x5 ;  /* 0x000000b1000a7211 */ /* 0x0c0fe200078228ff */
[----:B------:R1:W-:Y:S01]  /*9550*/  STG.E.U16 desc[UR16][R6.64], R11 ;  /* 0x0000000b06007986 */ /* 0x0003e2000c101510 */
[C---:B------:R-:W-:Y:S01]  /*9560*/  LEA R16, R0.reuse, R0, 0x4 ;  /* 0x0000000000107211 */ /* 0x040fe200078e20ff */
[----:B------:R-:W-:Y:S01]  /*9570*/  FMUL R28, R233, R28 ;  /* 0x0000001ce91c7220 */ /* 0x000fe20000400000 */
[----:B------:R-:W-:Y:S01]  /*9580*/  F2FP.F16.F32.PACK_AB R23, R23, R22 ;  /* 0x000000161717723e */ /* 0x000fe200000000ff */
[C---:B------:R-:W-:Y:S01]  /*9590*/  IMAD R22, R0.reuse, 0x28, RZ ;  /* 0x0000002800167824 */ /* 0x040fe200078e02ff */
[----:B------:R3:W-:Y:S01]  /*95a0*/  STG.E.U16 desc[UR16][R8.64], R19 ;  /* 0x0000001308007986 */ /* 0x0007e2000c101510 */
[----:B------:R-:W-:Y:S01]  /*95b0*/  F2FP.F16.F32.PACK_AB R27, R27, R26 ;  /* 0x0000001a1b1b723e */ /* 0x000fe200000000ff */
[----:B------:R-:W-:Y:S01]  /*95c0*/  IMAD R26, R0, 0x2e, RZ ;  /* 0x0000002e001a7824 */ /* 0x000fe200078e02ff */
[----:B0-----:R-:W-:Y:S01]  /*95d0*/  IADD3 R4, P2, PT, R102, R177, RZ ;  /* 0x000000b166047210 */ /* 0x001fe20007f5e0ff */
[----:B------:R-:W-:Y:S01]  /*95e0*/  FMUL R29, R233, R29 ;  /* 0x0000001de91d7220 */ /* 0x000fe20000400000 */
[----:B------:R-:W-:Y:S01]  /*95f0*/  LEA.HI.X.SX32 R3, R12, R189, 0x1, P0 ;  /* 0x000000bd0c037211 */ /* 0x000fe200000f0eff */
[C---:B------:R-:W-:Y:S01]  /*9600*/  IMAD R12, R0.reuse, 0x13, RZ ;  /* 0x00000013000c7824 */ /* 0x040fe200078e02ff */
[----:B-1----:R-:W-:Y:S01]  /*9610*/  PRMT R7, R19, 0x7632, R7 ;  /* 0x0000763213077816 */ /* 0x002fe20000000007 */
[----:B------:R-:W-:Y:S01]  /*9620*/  IMAD R114, R0, 0x30, RZ ;  /* 0x0000003000727824 */ /* 0x000fe200078e02ff */
[----:B------:R-:W-:Y:S01]  /*9630*/  IADD3 R6, P0, PT, R104, R177, RZ ;  /* 0x000000b168067210 */ /* 0x000fe20007f1e0ff */
[C---:B------:R-:W-:Y:S01]  /*9640*/  FMUL R32, R233.reuse, R32 ;  /* 0x00000020e9207220 */ /* 0x040fe20000400000 */
[-C--:B------:R-:W-:Y:S01]  /*9650*/  LEA.HI.X.SX32 R11, R14, R189.reuse, 0x1, P1 ;  /* 0x000000bd0e0b7211 */ /* 0x080fe200008f0eff */
[----:B------:R0:W-:Y:S01]  /*9660*/  STG.E.U16 desc[UR16][R2.64], R7 ;  /* 0x0000000702007986 */ /* 0x0001e2000c101510 */
[----:B------:R-:W-:Y:S01]  /*9670*/  LEA.HI.X.SX32 R5, R16, R189, 0x1, P2 ;  /* 0x000000bd10057211 */ /* 0x000fe200010f0eff */
[----:B------:R-:W-:Y:S01]  /*9680*/  IMAD R14, R0, 0x17, RZ ;  /* 0x00000017000e7824 */ /* 0x000fe200078e02ff */
[----:B---3--:R-:W-:Y:S01]  /*9690*/  PRMT R9, R20, 0x7632, R9 ;  /* 0x0000763214097816 */ /* 0x008fe20000000009 */
[----:B------:R1:W-:Y:S01]  /*96a0*/  STG.E.U16 desc[UR16][R10.64], R20 ;  /* 0x000000140a007986 */ /* 0x0003e2000c101510 */
[----:B------:R-:W-:Y:S01]  /*96b0*/  IADD3 R8, P1, PT, R106, R177, RZ ;  /* 0x000000b16a087210 */ /* 0x000fe20007f3e0ff */
[----:B------:R-:W-:Y:S01]  /*96c0*/  FMUL R33, R233, R33 ;  /* 0x00000021e9217220 */ /* 0x000fe20000400000 */
[----:B------:R-:W-:Y:S01]  /*96d0*/  F2FP.F16.F32.PACK_AB R24, R25, R24 ;  /* 0x000000181918723e */ /* 0x000fe200000000ff */
[----:B------:R3:W-:Y:S01]  /*96e0*/  STG.E.U16 desc[UR16][R4.64], R9 ;  /* 0x0000000904007986 */ /* 0x0007e2000c101510 */
[----:B------:R-:W-:Y:S01]  /*96f0*/  F2FP.F16.F32.PACK_AB R28, R29, R28 ;  /* 0x0000001c1d1c723e */ /* 0x000fe200000000ff */
[C---:B------:R-:W-:Y:S01]  /*9700*/  FMUL R30, R233.reuse, R30 ;  /* 0x0000001ee91e7220 */ /* 0x040fe20000400000 */
[----:B------:R-:W-:Y:S01]  /*9710*/  FMUL R31, R233, R31 ;  /* 0x0000001fe91f7220 */ /* 0x000fe20000400000 */
[----:B0-----:R-:W-:Y:S01]  /*9720*/  LEA.HI.X.SX32 R7, R34, R189, 0x1, P0 ;  /* 0x000000bd22077211 */ /* 0x001fe200000f0eff */
[----:B------:R-:W-:Y:S01]  /*9730*/  IMAD R34, R0, 0x2a, RZ ;  /* 0x0000002a00227824 */ /* 0x000fe200078e02ff */
[----:B------:R-:W-:Y:S01]  /*9740*/  IADD3 R2, P2, PT, R22, R177, RZ ;  /* 0x000000b116027210 */ /* 0x000fe20007f5e0ff */
[----:B------:R-:W-:Y:S01]  /*9750*/  IMAD R16, R0, 0x1d, RZ ;  /* 0x0000001d00107824 */ /* 0x000fe200078e02ff */
[----:B------:R-:W-:Y:S01]  /*9760*/  F2FP.F16.F32.PACK_AB R33, R33, R32 ;  /* 0x000000202121723e */ /* 0x000fe200000000ff */
[----:B------:R0:W-:Y:S01]  /*9770*/  STG.E.U16 desc[UR16][R6.64], R23 ;  /* 0x0000001706007986 */ /* 0x0001e2000c101510 */
[-C--:B------:R-:W-:Y:S01]  /*9780*/  LEA.HI.X.SX32 R3, R92, R189.reuse, 0x1, P2 ;  /* 0x000000bd5c037211 */ /* 0x080fe200010f0eff */
[----:B-1----:R-:W-:Y:S01]  /*9790*/  IMAD R20, R0, 0x34, RZ ;  /* 0x0000003400147824 */ /* 0x002fe200078e02ff */
[----:B---3--:R-:W-:Y:S01]  /*97a0*/  LEA.HI.X.SX32 R9, R12, R189, 0x1, P1 ;  /* 0x000000bd0c097211 */ /* 0x008fe200008f0eff */
[C---:B------:R-:W-:Y:S01]  /*97b0*/  IMAD R12, R0.reuse, 0x15, RZ ;  /* 0x00000015000c7824 */ /* 0x040fe200078e02ff */
[----:B------:R-:W-:Y:S01]  /*97c0*/  PRMT R5, R23, 0x7632, R5 ;  /* 0x0000763217057816 */ /* 0x000fe20000000005 */
[----:B------:R-:W-:Y:S01]  /*97d0*/  IMAD R32, R0, 0x3a, RZ ;  /* 0x0000003a00207824 */ /* 0x000fe200078e02ff */
[-C--:B------:R-:W-:Y:S01]  /*97e0*/  IADD3 R4, P0, PT, R34, R177.reuse, RZ ;  /* 0x000000b122047210 */ /* 0x080fe20007f1e0ff */
[----:B------:R-:W-:Y:S01]  /*97f0*/  FMUL R36, R233, R36 ;  /* 0x00000024e9247220 */ /* 0x000fe20000400000 */
[----:B------:R-:W-:Y:S01]  /*9800*/  IADD3 R10, P1, PT, R110, R177, RZ ;  /* 0x000000b16e0a7210 */ /* 0x000fe20007f3e0ff */
[----:B------:R1:W-:Y:S01]  /*9810*/  STG.E.U16 desc[UR16][R8.64], R5 ;  /* 0x0000000508007986 */ /* 0x0003e2000c101510 */
[----:B------:R-:W-:Y:S01]  /*9820*/  F2FP.F16.F32.PACK_AB R30, R31, R30 ;  /* 0x0000001e1f1e723e */ /* 0x000fe200000000ff */
[----:B------:R-:W-:Y:S01]  /*9830*/  FMUL R37, R233, R37 ;  /* 0x00000025e9257220 */ /* 0x000fe20000400000 */
[----:B0-----:R-:W-:Y:S01]  /*9840*/  IADD3 R6, P2, PT, R26, R177, RZ ;  /* 0x000000b11a067210 */ /* 0x001fe20007f5e0ff */
[----:B------:R0:W-:Y:S01]  /*9850*/  STG.E.U16 desc[UR16][R2.64], R24 ;  /* 0x0000001802007986 */ /* 0x0001e2000c101510 */
[-C--:B------:R-:W-:Y:S01]  /*9860*/  LEA.HI.X.SX32 R11, R94, R189.reuse, 0x1, P1 ;  /* 0x000000bd5e0b7211 */ /* 0x080fe200008f0eff */
[----:B------:R-:W-:Y:S01]  /*9870*/  IMAD R94, R0, 0x42, RZ ;  /* 0x00000042005e7824 */ /* 0x000fe200078e02ff */
[----:B------:R-:W-:Y:S01]  /*9880*/  LEA.HI.X.SX32 R7, R14, R189, 0x1, P2 ;  /* 0x000000bd0e077211 */ /* 0x000fe200010f0eff */
[C---:B------:R-:W-:Y:S01]  /*9890*/  IMAD R14, R0.reuse, 0x32, RZ ;  /* 0x00000032000e7824 */ /* 0x040fe200078e02ff */
[----:B------:R-:W-:Y:S01]  /*98a0*/  PRMT R15, R33, 0x7632, R15 ;  /* 0x00007632210f7816 */ /* 0x000fe2000000000f */
[----:B------:R-:W-:Y:S01]  /*98b0*/  IMAD R90, R0, 0x44, RZ ;  /* 0x00000044005a7824 */ /* 0x000fe200078e02ff */
[----:B------:R-:W-:Y:S01]  /*98c0*/  F2FP.F16.F32.PACK_AB R135, R136, R135 ;  /* 0x000000878887723e */ /* 0x000fe200000000ff */
[----:B------:R-:W-:Y:S01]  /*98d0*/  IMAD R88, R0, 0x46, RZ ;  /* 0x0000004600587824 */ /* 0x000fe200078e02ff */
[----:B-1----:R-:W-:Y:S01]  /*98e0*/  LEA.HI.X.SX32 R5, R12, R189, 0x1, P0 ;  /* 0x000000bd0c057211 */ /* 0x002fe200000f0eff */
[----:B------:R-:W-:Y:S01]  /*98f0*/  IMAD R12, R0, 0x19, RZ ;  /* 0x00000019000c7824 */ /* 0x000fe200078e02ff */
[----:B------:R-:W-:Y:S01]  /*9900*/  PRMT R9, R27, 0x7632, R9 ;  /* 0x000076321b097816 */ /* 0x000fe20000000009 */
[C---:B------:R-:W-:Y:S01]  /*9910*/  FMUL R38, R233.reuse, R38 ;  /* 0x00000026e9267220 */ /* 0x040fe20000400000 */
[----:B0-----:R-:W-:Y:S01]  /*9920*/  PRMT R3, R24, 0x7632, R3 ;  /* 0x0000763218037816 */ /* 0x001fe20000000003 */
[----:B------:R-:W-:Y:S01]  /*9930*/  IMAD R24, R0, 0x36, RZ ;  /* 0x0000003600187824 */ /* 0x000fe200078e02ff */
[----:B------:R-:W-:Y:S01]  /*9940*/  IADD3 R2, P0, PT, R114, R177, RZ ;  /* 0x000000b172027210 */ /* 0x000fe20007f1e0ff */
[----:B------:R-:W-:Y:S01]  /*9950*/  FMUL R39, R233, R39 ;  /* 0x00000027e9277220 */ /* 0x000fe20000400000 */
[----:B------:R-:W-:Y:S01]  /*9960*/  IADD3 R8, P1, PT, R14, R177, RZ ;  /* 0x000000b10e087210 */ /* 0x000fe20007f3e0ff */
[----:B------:R0:W-:Y:S01]  /*9970*/  STG.E.U16 desc[UR16][R4.64], R3 ;  /* 0x0000000304007986 */ /* 0x0001e2000c101510 */
[----:B------:R-:W-:Y:S01]  /*9980*/  F2FP.F16.F32.PACK_AB R36, R37, R36 ;  /* 0x000000242524723e */ /* 0x000fe200000000ff */
[----:B------:R-:W-:Y:S01]  /*9990*/  IMAD R92, R0, 0x48, RZ ;  /* 0x00000048005c7824 */ /* 0x000fe200078e02ff */
[----:B------:R-:W-:Y:S01]  /*99a0*/  F2FP.F16.F32.PACK_AB R38, R39, R38 ;  /* 0x000000262726723e */ /* 0x000fe200000000ff */
[----:B------:R1:W-:Y:S01]  /*99b0*/  STG.E.U16 desc[UR16][R10.64], R27 ;  /* 0x0000001b0a007986 */ /* 0x0003e2000c101510 */
[C---:B------:R-:W-:Y:S01]  /*99c0*/  FMUL R40, R233.reuse, R40 ;  /* 0x00000028e9287220 */ /* 0x040fe20000400000 */
[C---:B------:R-:W-:Y:S01]  /*99d0*/  FMUL R41, R233.reuse, R41 ;  /* 0x00000029e9297220 */ /* 0x040fe20000400000 */
[C---:B------:R-:W-:Y:S01]  /*99e0*/  FMUL R42, R233.reuse, R42 ;  /* 0x0000002ae92a7220 */ /* 0x040fe20000400000 */
[----:B------:R3:W-:Y:S01]  /*99f0*/  STG.E.U16 desc[UR16][R6.64], R9 ;  /* 0x0000000906007986 */ /* 0x0007e2000c101510 */
[C---:B------:R-:W-:Y:S01]  /*9a00*/  FMUL R43, R233.reuse, R43 ;  /* 0x0000002be92b7220 */ /* 0x040fe20000400000 */
[----:B------:R-:W-:Y:S01]  /*9a10*/  FMUL R208, R233, R108 ;  /* 0x0000006ce9d07220 */ /* 0x000fe20000400000 */
[----:B------:R-:W-:Y:S01]  /*9a20*/  F2FP.F16.F32.PACK_AB R40, R41, R40 ;  /* 0x000000282928723e */ /* 0x000fe200000000ff */
[C---:B------:R-:W-:Y:S01]  /*9a30*/  FMUL R212, R233.reuse, R112 ;  /* 0x00000070e9d47220 */ /* 0x040fe20000400000 */
[----:B0-----:R-:W-:Y:S01]  /*9a40*/  IADD3 R4, P2, PT, R20, R177, RZ ;  /* 0x000000b114047210 */ /* 0x001fe20007f5e0ff */
[----:B------:R-:W-:Y:S01]  /*9a50*/  IMAD R108, R0, 0x50, RZ ;  /* 0x00000050006c7824 */ /* 0x000fe200078e02ff */
[-C--:B------:R-:W-:Y:S01]  /*9a60*/  LEA.HI.X.SX32 R3, R96, R189.reuse, 0x1, P0 ;  /* 0x000000bd60037211 */ /* 0x080fe200000f0eff */
[----:B------:R-:W-:Y:S01]  /*9a70*/  IMAD R96, R0, 0x4a, RZ ;  /* 0x0000004a00607824 */ /* 0x000fe200078e02ff */
[----:B-1----:R-:W-:Y:S01]  /*9a80*/  PRMT R11, R28, 0x7632, R11 ;  /* 0x000076321c0b7816 */ /* 0x002fe2000000000b */
[----:B------:R-:W-:Y:S01]  /*9a90*/  IMAD R112, R0, 0x52, RZ ;  /* 0x0000005200707824 */ /* 0x000fe200078e02ff */
[-C--:B------:R-:W-:Y:S01]  /*9aa0*/  LEA.HI.X.SX32 R5, R98, R189.reuse, 0x1, P2 ;  /* 0x000000bd62057211 */ /* 0x080fe200010f0eff */
[----:B---3--:R-:W-:Y:S01]  /*9ab0*/  IMAD R6, R0, 0x1b, RZ ;  /* 0x0000001b00067824 */ /* 0x008fe200078e02ff */
[----:B------:R-:W-:Y:S01]  /*9ac0*/  PRMT R7, R28, 0x7610, R7 ;  /* 0x000076101c077816 */ /* 0x000fe20000000007 */
[----:B------:R-:W-:Y:S01]  /*9ad0*/  IMAD R28, R0, 0x38, RZ ;  /* 0x00000038001c7824 */ /* 0x000fe200078e02ff */
[----:B------:R-:W-:Y:S01]  /*9ae0*/  LEA.HI.X.SX32 R9, R12, R189, 0x1, P1 ;  /* 0x000000bd0c097211 */ /* 0x000fe200008f0eff */
[C---:B------:R-:W-:Y:S01]  /*9af0*/  FMUL R44, R233.reuse, R44 ;  /* 0x0000002ce92c7220 */ /* 0x040fe20000400000 */
[-C--:B------:R-:W-:Y:S01]  /*9b00*/  IADD3 R10, P0, PT, R24, R177.reuse, RZ ;  /* 0x000000b1180a7210 */ /* 0x080fe20007f1e0ff */
[----:B------:R0:W-:Y:S01]  /*9b10*/  STG.E.U16 desc[UR16][R2.64], R7 ;  /* 0x0000000702007986 */ /* 0x0001e2000c101510 */
[----:B------:R-:W-:Y:S01]  /*9b20*/  IADD3 R12, P1, PT, R28, R177, RZ ;  /* 0x000000b11c0c7210 */ /* 0x000fe20007f3e0ff */
[----:B------:R-:W-:Y:S01]  /*9b30*/  FMUL R45, R233, R45 ;  /* 0x0000002de92d7220 */ /* 0x000fe20000400000 */
[----:B------:R-:W-:Y:S01]  /*9b40*/  F2FP.F16.F32.PACK_AB R42, R43, R42 ;  /* 0x0000002a2b2a723e */ /* 0x000fe200000000ff */
[----:B------:R1:W-:Y:S01]  /*9b50*/  STG.E.U16 desc[UR16][R8.64], R11 ;  /* 0x0000000b08007986 */ /* 0x0003e2000c101510 */
[----:B------:R-:W-:Y:S01]  /*9b60*/  LEA.HI.X.SX32 R13, R100, R189, 0x1, P1 ;  /* 0x000000bd640d7211 */ /* 0x000fe200008f0eff */
[----:B------:R-:W-:-:S02]  /*9b70*/  IMAD R100, R0, 0x4c, RZ ;  /* 0x0000004c00647824 */ /* 0x000fc400078e02ff */
[C---:B------:R-:W-:Y:S01]  /*9b80*/  FMUL R216, R233.reuse, R116 ;  /* 0x00000074e9d87220 */ /* 0x040fe20000400000 */
[----:B------:R3:W-:Y:S01]  /*9b90*/  STG.E.U16 desc[UR16][R4.64], R30 ;  /* 0x0000001e04007986 */ /* 0x0007e2000c101510 */
[C---:B------:R-:W-:Y:S02]  /*9ba0*/  IMAD R116, R0.reuse, 0x54, RZ ;  /* 0x0000005400747824 */ /* 0x040fe400078e02ff */
[----:B------:R-:W-:Y:S01]  /*9bb0*/  FMUL R220, R233, R120 ;  /* 0x00000078e9dc7220 */ /* 0x000fe20000400000 */
[----:B------:R-:W-:Y:S01]  /*9bc0*/  F2FP.F16.F32.PACK_AB R44, R45, R44 ;  /* 0x0000002c2d2c723e */ /* 0x000fe200000000ff */
[----:B0-----:R-:W-:Y:S01]  /*9bd0*/  IMAD R7, R0, 0x3c, RZ ;  /* 0x0000003c00077824 */ /* 0x001fe200078e02ff */
[----:B------:R-:W-:Y:S01]  /*9be0*/  IADD3 R2, P2, PT, R32, R177, RZ ;  /* 0x000000b120027210 */ /* 0x000fe20007f5e0ff */
[C---:B------:R-:W-:Y:S01]  /*9bf0*/  FMUL R46, R233.reuse, R46 ;  /* 0x0000002ee92e7220 */ /* 0x040fe20000400000 */
[C---:B------:R-:W-:Y:S01]  /*9c00*/  FMUL R47, R233.reuse, R47 ;  /* 0x0000002fe92f7220 */ /* 0x040fe20000400000 */
[-C--:B-1----:R-:W-:Y:S01]  /*9c10*/  LEA.HI.X.SX32 R11, R6, R189.reuse, 0x1, P0 ;  /* 0x000000bd060b7211 */ /* 0x082fe200000f0eff */
[----:B------:R-:W-:Y:S01]  /*9c20*/  FMUL R224, R233, R124 ;  /* 0x0000007ce9e07220 */ /* 0x000fe20000400000 */
[----:B------:R-:W-:Y:S01]  /*9c30*/  PRMT R9, R30, 0x7632, R9 ;  /* 0x000076321e097816 */ /* 0x000fe20000000009 */
[----:B------:R-:W-:Y:S01]  /*9c40*/  IMAD R120, R0, 0x56, RZ ;  /* 0x0000005600787824 */ /* 0x000fe200078e02ff */
[----:B------:R-:W-:Y:S01]  /*9c50*/  LEA.HI.X.SX32 R3, R16, R189, 0x1, P2 ;  /* 0x000000bd10037211 */ /* 0x000fe200010f0eff */
[C---:B---3--:R-:W-:Y:S01]  /*9c60*/  IMAD R5, R0.reuse, 0x3e, RZ ;  /* 0x0000003e00057824 */ /* 0x048fe200078e02ff */
[-C--:B------:R-:W-:Y:S01]  /*9c70*/  IADD3 R8, P0, PT, R7, R177.reuse, RZ ;  /* 0x000000b107087210 */ /* 0x080fe20007f1e0ff */
[----:B------:R0:W-:Y:S01]  /*9c80*/  STG.E.U16 desc[UR16][R10.64], R9 ;  /* 0x000000090a007986 */ /* 0x0001e2000c101510 */
[C---:B------:R-:W-:Y:S01]  /*9c90*/  LEA R4, R0.reuse, -R0, 0x5 ;  /* 0x8000000000047211 */ /* 0x040fe200078e28ff */
[C---:B------:R-:W-:Y:S01]  /*9ca0*/  IMAD R124, R0.reuse, 0x58, RZ ;  /* 0x00000058007c7824 */ /* 0x040fe200078e02ff */
[----:B------:R-:W-:Y:S01]  /*9cb0*/  IADD3 R16, P1, PT, R5, R177, RZ ;  /* 0x000000b105107210 */ /* 0x000fe20007f3e0ff */
[----:B------:R1:W-:Y:S01]  /*9cc0*/  STG.E.U16 desc[UR16][R12.64], R33 ;  /* 0x000000210c007986 */ /* 0x0003e2000c101510 */
[----:B------:R-:W-:Y:S01]  /*9cd0*/  SHF.L.U32 R6, R0, 0x5, RZ ;  /* 0x0000000500067819 */ /* 0x000fe200000006ff */
[C---:B------:R-:W-:Y:S01]  /*9ce0*/  FMUL R48, R233.reuse, R48 ;  /* 0x00000030e9307220 */ /* 0x040fe20000400000 */
[----:B------:R-:W-:Y:S01]  /*9cf0*/  LEA.HI.X.SX32 R17, R4, R189, 0x1, P1 ;  /* 0x000000bd04117211 */ /* 0x000fe200008f0eff */
[----:B------:R3:W-:Y:S01]  /*9d00*/  STG.E.U16 desc[UR16][R2.64], R15 ;  /* 0x0000000f02007986 */ /* 0x0007e2000c101510 */
[C---:B------:R-:W-:Y:S01]  /*9d10*/  LEA R4, R0.reuse, R0, 0x5 ;  /* 0x0000000000047211 */ /* 0x040fe200078e28ff */
[----:B------:R-:W-:Y:S01]  /*9d20*/  FMUL R49, R233, R49 ;  /* 0x00000031e9317220 */ /* 0x000fe20000400000 */
[----:B------:R-:W-:Y:S01]  /*9d30*/  F2FP.F16.F32.PACK_AB R46, R47, R46 ;  /* 0x0000002e2f2e723e */ /* 0x000fe200000000ff */
[----:B------:R-:W-:Y:S01]  /*9d40*/  FMUL R228, R233, R128 ;  /* 0x00000080e9e47220 */ /* 0x000fe20000400000 */
[C---:B0-----:R-:W-:Y:S01]  /*9d50*/  LEA R10, P2, R0.reuse, R177, 0x6 ;  /* 0x000000b1000a7211 */ /* 0x041fe200078430ff */
[----:B------:R-:W-:Y:S01]  /*9d60*/  IMAD R128, R0, 0x5a, RZ ;  /* 0x0000005a00807824 */ /* 0x000fe200078e02ff */
[-C--:B------:R-:W-:Y:S01]  /*9d70*/  LEA.HI.X.SX32 R9, R18, R189.reuse, 0x1, P0 ;  /* 0x000000bd12097211 */ /* 0x080fe200000f0eff */
[----:B------:R-:W-:Y:S01]  /*9d80*/  IMAD R132, R0, 0x5c, RZ ;  /* 0x0000005c00847824 */ /* 0x000fe200078e02ff */
[----:B------:R-:W-:Y:S01]  /*9d90*/  LEA.HI.X.SX32 R11, R6, R189, 0x1, P2 ;  /* 0x000000bd060b7211 */ /* 0x000fe200010f0eff */
[----:B------:R-:W-:Y:S01]  /*9da0*/  IMAD R6, R0, 0x23, RZ ;  /* 0x0000002300067824 */ /* 0x000fe200078e02ff */
[-C--:B-1----:R-:W-:Y:S01]  /*9db0*/  IADD3 R12, P1, PT, R90, R177.reuse, RZ ;  /* 0x000000b15a0c7210 */ /* 0x082fe20007f3e0ff */
[----:B------:R0:W-:Y:S01]  /*9dc0*/  STG.E.U16 desc[UR16][R8.64], R135 ;  /* 0x0000008708007986 */ /* 0x0001e2000c101510 */
[----:B---3--:R-:W-:Y:S01]  /*9dd0*/  PRMT R3, R135, 0x7632, R3 ;  /* 0x0000763287037816 */ /* 0x008fe20000000003 */
[----:B------:R-:W-:Y:S01]  /*9de0*/  IMAD R136, R0, 0x5e, RZ ;  /* 0x0000005e00887824 */ /* 0x000fe200078e02ff */
[----:B------:R-:W-:Y:S01]  /*9df0*/  IADD3 R2, P0, PT, R94, R177, RZ ;  /* 0x000000b15e027210 */ /* 0x000fe20007f1e0ff */
[C---:B------:R-:W-:Y:S01]  /*9e00*/  FMUL R50, R233.reuse, R50 ;  /* 0x00000032e9327220 */ /* 0x040fe20000400000 */
[----:B------:R-:W-:Y:S01]  /*9e10*/  LEA.HI.X.SX32 R13, R102, R189, 0x1, P1 ;  /* 0x000000bd660d7211 */ /* 0x000fe200008f0eff */
[----:B------:R1:W-:Y:S01]  /*9e20*/  STG.E.U16 desc[UR16][R16.64], R3 ;  /* 0x0000000310007986 */ /* 0x0003e2000c101510 */
[----:B------:R-:W-:Y:S01]  /*9e30*/  FMUL R51, R233, R51 ;  /* 0x00000033e9337220 */ /* 0x000fe20000400000 */
[----:B------:R-:W-:Y:S01]  /*9e40*/  F2FP.F16.F32.PACK_AB R48, R49, R48 ;  /* 0x000000303130723e */ /* 0x000fe200000000ff */
[----:B------:R-:W-:Y:S01]  /*9e50*/  IMAD R140, R0, 0x60, RZ ;  /* 0x00000060008c7824 */ /* 0x000fe200078e02ff */
[----:B------:R3:W-:Y:S01]  /*9e60*/  STG.E.U16 desc[UR16][R10.64], R36 ;  /* 0x000000240a007986 */ /* 0x0007e2000c101510 */
[C---:B------:R-:W-:Y:S01]  /*9e70*/  FMUL R52, R233.reuse, R52 ;  /* 0x00000034e9347220 */ /* 0x040fe20000400000 */
[----:B0-----:R-:W-:Y:S01]  /*9e80*/  IADD3 R8, P2, PT, R88, R177, RZ ;  /* 0x000000b158087210 */ /* 0x001fe20007f5e0ff */
[----:B------:R-:W-:Y:S01]  /*9e90*/  FMUL R53, R233, R53 ;  /* 0x00000035e9357220 */ /* 0x000fe20000400000 */
[----:B------:R-:W-:Y:S01]  /*9ea0*/  F2FP.F16.F32.PACK_AB R50, R51, R50 ;  /* 0x000000323332723e */ /* 0x000fe200000000ff */
[----:B------:R-:W-:Y:S01]  /*9eb0*/  IMAD R144, R0, 0x62, RZ ;  /* 0x0000006200907824 */ /* 0x000fe200078e02ff */
[-C--:B------:R-:W-:Y:S01]  /*9ec0*/  LEA.HI.X.SX32 R9, R6, R189.reuse, 0x1, P2 ;  /* 0x000000bd06097211 */ /* 0x080fe200010f0eff */
[----:B------:R-:W-:Y:S01]  /*9ed0*/  IMAD R150, R0, 0x64, RZ ;  /* 0x0000006400967824 */ /* 0x000fe200078e02ff */
[----:B-1----:R-:W-:Y:S01]  /*9ee0*/  LEA.HI.X.SX32 R3, R4, R189, 0x1, P0 ;  /* 0x000000bd04037211 */ /* 0x002fe200000f0eff */
[----:B------:R-:W-:Y:S01]  /*9ef0*/  IMAD R4, R0, 0x25, RZ ;  /* 0x0000002500047824 */ /* 0x000fe200078e02ff */
[----:B------:R-:W-:Y:S01]  /*9f00*/  PRMT R6, R38, 0x7632, R6 ;  /* 0x0000763226067816 */ /* 0x000fe20000000006 */
[----:B------:R-:W-:Y:S01]  /*9f10*/  IMAD R154, R0, 0x66, RZ ;  /* 0x00000066009a7824 */ /* 0x000fe200078e02ff */
[----:B---3--:R-:W-:Y:S01]  /*9f20*/  PRMT R11, R36, 0x7632, R11 ;  /* 0x00007632240b7816 */ /* 0x008fe2000000000b */
[----:B------:R-:W-:Y:S01]  /*9f30*/  IMAD R162, R0, 0x6a, RZ ;  /* 0x0000006a00a27824 */ /* 0x000fe200078e02ff */
[-C--:B------:R-:W-:Y:S01]  /*9f40*/  IADD3 R10, P0, PT, R92, R177.reuse, RZ ;  /* 0x000000b15c0a7210 */ /* 0x080fe20007f1e0ff */
[----:B------:R-:W-:Y:S01]  /*9f50*/  IMAD R18, R0, 0x33, RZ ;  /* 0x0000003300127824 */ /* 0x000fe200078e02ff */
[----:B------:R-:W-:Y:S01]  /*9f60*/  IADD3 R16, P1, PT, R96, R177, RZ ;  /* 0x000000b160107210 */ /* 0x000fe20007f3e0ff */
[----:B------:R0:W-:Y:S01]  /*9f70*/  STG.E.U16 desc[UR16][R2.64], R11 ;  /* 0x0000000b02007986 */ /* 0x0001e2000c101510 */
[----:B------:R-:W-:Y:S01]  /*9f80*/  F2FP.F16.F32.PACK_AB R52, R53, R52 ;  /* 0x000000343534723e */ /* 0x000fe200000000ff */
[----:B------:R-:W-:Y:S01]  /*9f90*/  IMAD R158, R0, 0x68, RZ ;  /* 0x00000068009e7824 */ /* 0x000fe200078e02ff */
[----:B------:R-:W-:Y:S01]  /*9fa0*/  LEA.HI.X.SX32 R17, R4, R189, 0x1, P1 ;  /* 0x000000bd04117211 */ /* 0x000fe200008f0eff */
[----:B------:R1:W-:Y:S01]  /*9fb0*/  STG.E.U16 desc[UR16][R12.64], R38 ;  /* 0x000000260c007986 */ /* 0x0003e2000c101510 */
[C---:B------:R-:W-:Y:S01]  /*9fc0*/  IMAD R4, R0.reuse, 0x27, RZ ;  /* 0x0000002700047824 */ /* 0x040fe200078e02ff */
[C---:B------:R-:W-:Y:S01]  /*9fd0*/  LEA R36, R0.reuse, -R0, 0x7 ;  /* 0x8000000000247211 */ /* 0x040fe200078e38ff */
[C---:B------:R-:W-:Y:S01]  /*9fe0*/  IMAD R166, R0.reuse, 0x6c, RZ ;  /* 0x0000006c00a67824 */ /* 0x040fe200078e02ff */
[----:B------:R3:W-:Y:S01]  /*9ff0*/  STG.E.U16 desc[UR16][R8.64], R6 ;  /* 0x0000000608007986 */ /* 0x0007e2000c101510 */
[----:B------:R-:W-:Y:S01]  /*a000*/  IMAD R174, R0, 0x70, RZ ;  /* 0x0000007000ae7824 */ /* 0x000fe200078e02ff */
[----:B------:R-:W-:Y:S01]  /*a010*/  F2FP.F16.F32.PACK_AB R187, R54, R187 ;  /* 0x000000bb36bb723e */ /* 0x000fe200000000ff */
[----:B------:R-:W-:Y:S01]  /*a020*/  IMAD R170, R0, 0x6e, RZ ;  /* 0x0000006e00aa7824 */ /* 0x000fe200078e02ff */
[----:B0-----:R-:W-:Y:S01]  /*a030*/  IADD3 R2, P2, PT, R100, R177, RZ ;  /* 0x000000b164027210 */ /* 0x001fe20007f5e0ff */
        /* <DEDUP_REMOVED lines=10> */
[----:B------:R-:W-:Y:S01]  /*a0e0*/  IMAD R30, R0, 0x39, RZ ;  /* 0x00000039001e7824 */ /* 0x000fe200078e02ff */
[----:B------:R-:W-:Y:S01]  /*a0f0*/  LEA.HI.X.SX32 R13, R22, R189, 0x1, P1 ;  /* 0x000000bd160d7211 */ /* 0x000fe200008f0eff */
[----:B------:R1:W-:Y:S01]  /*a100*/  STG.E.U16 desc[UR16][R16.64], R9 ;  /* 0x0000000910007986 */ /* 0x0003e2000c101510 */
[----:B------:R-:W-:-:S02]  /*a110*/  IMAD R22, R0, 0x35, RZ ;  /* 0x0000003500167824 */ /* 0x000fc400078e02ff */
[C---:B------:R-:W-:Y:S01]  /*a120*/  FMUL R191, R233.reuse, R89 ;  /* 0x00000059e9bf7220 */ /* 0x040fe20000400000 */
[C---:B------:R-:W-:Y:S01]  /*a130*/  IMAD R182, R0.reuse, 0x74, RZ ;  /* 0x0000007400b67824 */ /* 0x040fe200078e02ff */
[----:B------:R3:W-:Y:S01]  /*a140*/  STG.E.U16 desc[UR16][R2.64], R42 ;  /* 0x0000002a02007986 */ /* 0x0007e2000c101510 */
[----:B------:R-:W-:Y:S01]  /*a150*/  IMAD R236, R0, 0x78, RZ ;  /* 0x0000007800ec7824 */ /* 0x000fe200078e02ff */
[----:B0-----:R-:W-:Y:S01]  /*a160*/  IADD3 R10, P2, PT, R112, R177, RZ ;  /* 0x000000b1700a7210 */ /* 0x001fe20007f5e0ff */
[C---:B------:R-:W-:Y:S02]  /*a170*/  IMAD R240, R0.reuse, 0x7c, RZ ;  /* 0x0000007c00f07824 */ /* 0x040fe400078e02ff */
[----:B------:R-:W-:Y:S01]  /*a180*/  FMUL R197, R233, R95 ;  /* 0x0000005fe9c57220 */ /* 0x000fe20000400000 */
        /* <DEDUP_REMOVED lines=13> */
[C---:B------:R-:W-:Y:S01]  /*a260*/  LEA R42, R0.reuse, -R0, 0x6 ;  /* 0x80000000002a7211 */ /* 0x040fe200078e30ff */
[----:B------:R-:W-:Y:S01]  /*a270*/  IMAD R54, R0, 0x45, RZ ;  /* 0x0000004500367824 */ /* 0x000fe200078e02ff */
[----:B------:R-:W-:Y:S01]  /*a280*/  LEA.HI.X.SX32 R17, R4, R189, 0x1, P1 ;  /* 0x000000bd04117211 */ /* 0x000fe200008f0eff */
[----:B------:R1:W-:Y:S01]  /*a290*/  STG.E.U16 desc[UR16][R12.64], R44 ;  /* 0x0000002c0c007986 */ /* 0x0003e2000c101510 */
[----:B------:R-:W-:-:S02]  /*a2a0*/  IMAD R4, R0, 0x2d, RZ ;  /* 0x0000002d00047824 */ /* 0x000fc400078e02ff */
[C---:B------:R-:W-:Y:S01]  /*a2b0*/  FMUL R203, R233.reuse, R101 ;  /* 0x00000065e9cb7220 */ /* 0x040fe20000400000 */
[C---:B------:R-:W-:Y:S01]  /*a2c0*/  IMAD R55, R0.reuse, 0x98, RZ ;  /* 0x0000009800377824 */ /* 0x040fe200078e02ff */
[----:B------:R3:W-:Y:S01]  /*a2d0*/  STG.E.U16 desc[UR16][R10.64], R6 ;  /* 0x000000060a007986 */ /* 0x0007e2000c101510 */
[C---:B------:R-:W-:Y:S02]  /*a2e0*/  IMAD R51, R0.reuse, 0x94, RZ ;  /* 0x0000009400337824 */ /* 0x040fe400078e02ff */
[C---:B------:R-:W-:Y:S01]  /*a2f0*/  FMUL R199, R233.reuse, R97 ;  /* 0x00000061e9c77220 */ /* 0x040fe20000400000 */
        /* <DEDUP_REMOVED lines=15> */
[C---:B------:R-:W-:Y:S01]  /*a3f0*/  IMAD R26, R0.reuse, 0x37, RZ ;  /* 0x00000037001a7824 */ /* 0x040fe200078e02ff */
[C---:B------:R-:W-:Y:S01]  /*a400*/  SHF.L.U32 R44, R0.reuse, 0x6, RZ ;  /* 0x00000006002c7819 */ /* 0x040fe200000006ff */
[C---:B------:R-:W-:Y:S01]  /*a410*/  FMUL R193, R233.reuse, R91 ;  /* 0x0000005be9c17220 */ /* 0x040fe20000400000 */
[----:B------:R3:W-:Y:S01]  /*a420*/  STG.E.U16 desc[UR16][R8.64], R48 ;  /* 0x0000003008007986 */ /* 0x0007e2000c101510 */
[----:B------:R-:W-:Y:S01]  /*a430*/  IMAD R102, R0, 0x4d, RZ ;  /* 0x0000004d00667824 */ /* 0x000fe200078e02ff */
[----:B0-----:R-:W-:Y:S01]  /*a440*/  IADD3 R2, P2, PT, R136, R177, RZ ;  /* 0x000000b188027210 */ /* 0x001fe20007f5e0ff */
[C---:B------:R-:W-:Y:S01]  /*a450*/  IMAD R97, R0.reuse, 0xa2, RZ ;  /* 0x000000a200617824 */ /* 0x040fe200078e02ff */
[----:B------:R-:W-:Y:S01]  /*a460*/  LEA R46, R0, R0, 0x6 ;  /* 0x00000000002e7211 */ /* 0x000fe200078e30ff */
[C---:B------:R-:W-:Y:S01]  /*a470*/  FMUL R201, R233.reuse, R99 ;  /* 0x00000063e9c97220 */ /* 0x040fe20000400000 */
        /* <DEDUP_REMOVED lines=8> */
[----:B------:R-:W-:Y:S01]  /*a500*/  IADD3 R8, P0, PT, R140, R177, RZ ;  /* 0x000000b18c087210 */ /* 0x000fe20007f1e0ff */
[----:B------:R-:W-:Y:S01]  /*a510*/  FMUL R211, R233, R109 ;  /* 0x0000006de9d37220 */ /* 0x000fe20000400000 */
[----:B------:R-:W-:Y:S01]  /*a520*/  IADD3 R16, P1, PT, R144, R177, RZ ;  /* 0x000000b190107210 */ /* 0x000fe20007f3e0ff */
[----:B------:R0:W-:Y:S01]  /*a530*/  STG.E.U16 desc[UR16][R10.64], R9 ;  /* 0x000000090a007986 */ /* 0x0001e2000c101510 */
[----:B------:R-:W-:-:S02]  /*a540*/  IMAD R99, R0, 0xa4, RZ ;  /* 0x000000a400637824 */ /* 0x000fc400078e02ff */
[C---:B------:R-:W-:Y:S01]  /*a550*/  FMUL R205, R233.reuse, R103 ;  /* 0x00000067e9cd7220 */ /* 0x040fe20000400000 */
[----:B------:R-:W-:Y:S01]  /*a560*/  LEA.HI.X.SX32 R17, R4, R189, 0x1, P1 ;  /* 0x000000bd04117211 */ /* 0x000fe200008f0eff */
[----:B------:R1:W-:Y:S01]  /*a570*/  STG.E.U16 desc[UR16][R12.64], R50 ;  /* 0x000000320c007986 */ /* 0x0003e2000c101510 */
[C---:B------:R-:W-:Y:S02]  /*a580*/  IMAD R4, R0.reuse, 0x82, RZ ;  /* 0x0000008200047824 */ /* 0x040fe400078e02ff */
[C---:B------:R-:W-:Y:S01]  /*a590*/  FMUL R213, R233.reuse, R111 ;  /* 0x0000006fe9d57220 */ /* 0x040fe20000400000 */
[C---:B------:R-:W-:Y:S01]  /*a5a0*/  IMAD R109, R0.reuse, 0xae, RZ ;  /* 0x000000ae006d7824 */ /* 0x040fe200078e02ff */
[----:B------:R3:W-:Y:S01]  /*a5b0*/  STG.E.U16 desc[UR16][R2.64], R6 ;  /* 0x0000000602007986 */ /* 0x0007e2000c101510 */
[----:B------:R-:W-:Y:S01]  /*a5c0*/  IMAD R110, R0, 0x51, RZ ;  /* 0x00000051006e7824 */ /* 0x000fe200078e02ff */
[----:B------:R-:W-:Y:S01]  /*a5d0*/  IADD3 R4, P5, PT, R4, R177, RZ ;  /* 0x000000b104047210 */ /* 0x000fe20007fbe0ff */
[----:B------:R-:W-:Y:S01]  /*a5e0*/  IMAD R103, R0, 0xb4, RZ ;  /* 0x000000b400677824 */ /* 0x000fe200078e02ff */
[----:B0-----:R-:W-:Y:S01]  /*a5f0*/  LEA.HI.X.SX32 R9, R114, R189, 0x1, P0 ;  /* 0x000000bd72097211 */ /* 0x001fe200000f0eff */
[----:B------:R-:W-:Y:S01]  /*a600*/  IMAD R114, R0, 0x53, RZ ;  /* 0x0000005300727824 */ /* 0x000fe200078e02ff */
[----:B------:R-:W-:Y:S01]  /*a610*/  IADD3 R10, P2, PT, R150, R177, RZ ;  /* 0x000000b1960a7210 */ /* 0x000fe20007f5e0ff */
[C---:B------:R-:W-:Y:S01]  /*a620*/  FMUL R219, R233.reuse, R117 ;  /* 0x00000075e9db7220 */ /* 0x040fe20000400000 */
[----:B-1----:R-:W-:Y:S01]  /*a630*/  IADD3 R12, P4, PT, R154, R177, RZ ;  /* 0x000000b19a0c7210 */ /* 0x002fe20007f9e0ff */
[----:B------:R0:W-:Y:S01]  /*a640*/  STG.E.U16 desc[UR16][R8.64], R52 ;  /* 0x0000003408007986 */ /* 0x0001e2000c101510 */
[----:B------:R-:W-:Y:S01]  /*a650*/  LEA.HI.X.SX32 R11, R14, R189, 0x1, P2 ;  /* 0x000000bd0e0b7211 */ /* 0x000fe200010f0eff */
[----:B------:R-:W-:Y:S01]  /*a660*/  IMAD R50, R0, 0x43, RZ ;  /* 0x0000004300327824 */ /* 0x000fe200078e02ff */
[----:B---3--:R-:W-:Y:S01]  /*a670*/  PRMT R3, R52, 0x7632, R3 ;  /* 0x0000763234037816 */ /* 0x008fe20000000003 */
[----:B------:R-:W-:Y:S01]  /*a680*/  IMAD R2, R0, 0xfe, RZ ;  /* 0x000000fe00027824 */ /* 0x000fe200078e02ff */
[----:B------:R-:W-:Y:S01]  /*a690*/  IADD3 R14, P6, PT, R158, R177, RZ ;  /* 0x000000b19e0e7210 */ /* 0x000fe20007fde0ff */
[----:B------:R-:W-:Y:S01]  /*a6a0*/  IMAD R6, R0, 0x84, RZ ;  /* 0x0000008400067824 */ /* 0x000fe200078e02ff */
[----:B------:R-:W-:Y:S01]  /*a6b0*/  LEA.HI.X.SX32 R13, R18, R189, 0x1, P4 ;  /* 0x000000bd120d7211 */ /* 0x000fe200020f0eff */
[----:B------:R1:W-:Y:S01]  /*a6c0*/  STG.E.U16 desc[UR16][R16.64], R3 ;  /* 0x0000000310007986 */ /* 0x0003e2000c101510 */
[-C--:B------:R-:W-:Y:S01]  /*a6d0*/  IADD3 R2, P0, PT, R2, R177.reuse, RZ ;  /* 0x000000b102027210 */ /* 0x080fe20007f1e0ff */
[----:B------:R-:W-:Y:S01]  /*a6e0*/  IMAD R111, R0, 0xb0, RZ ;  /* 0x000000b0006f7824 */ /* 0x000fe200078e02ff */
[----:B------:R-:W-:Y:S01]  /*a6f0*/  IADD3 R18, P4, PT, R166, R177, RZ ;  /* 0x000000b1a6127210 */ /* 0x000fe20007f9e0ff */
[----:B0-----:R-:W-:Y:S01]  /*a700*/  IMAD R8, R0, 0x86, RZ ;  /* 0x0000008600087824 */ /* 0x001fe200078e02ff */
[----:B------:R-:W-:Y:S01]  /*a710*/  LEA.HI.X.SX32 R15, R20, R189, 0x1, P6 ;  /* 0x000000bd140f7211 */ /* 0x000fe200030f0eff */
[----:B------:R0:W-:Y:S01]  /*a720*/  STG.E.U16 desc[UR16][R10.64], R187 ;  /* 0x000000bb0a007986 */ /* 0x0001e2000c101510 */
[----:B------:R-:W-:Y:S01]  /*a730*/  IADD3 R20, P6, PT, R170, R177, RZ ;  /* 0x000000b1aa147210 */ /* 0x000fe20007fde0ff */
[----:B------:R-:W-:Y:S01]  /*a740*/  IMAD R9, R0, 0x90, RZ ;  /* 0x0000009000097824 */ /* 0x000fe200078e02ff */
[----:B------:R-:W-:Y:S01]  /*a750*/  LEA.HI.X.SX32 R19, R24, R189, 0x1, P4 ;  /* 0x000000bd18137211 */ /* 0x000fe200020f0eff */
[----:B------:R-:W-:Y:S01]  /*a760*/  IMAD R52, R0, 0x96, RZ ;  /* 0x0000009600347824 */ /* 0x000fe200078e02ff */
[----:B------:R-:W-:Y:S01]  /*a770*/  IADD3 R24, P4, PT, R178, R177, RZ ;  /* 0x000000b1b2187210 */ /* 0x000fe20007f9e0ff */
[C---:B------:R-:W-:Y:S01]  /*a780*/  FMUL R215, R233.reuse, R113 ;  /* 0x00000071e9d77220 */ /* 0x040fe20000400000 */
[----:B-1----:R-:W-:Y:S01]  /*a790*/  LEA.HI.X.SX32 R3, R36, R189, 0x1, P0 ;  /* 0x000000bd24037211 */ /* 0x002fe200000f0eff */
[C---:B------:R-:W-:Y:S01]  /*a7a0*/  FMUL R222, R233.reuse, R122 ;  /* 0x0000007ae9de7220 */ /* 0x040fe20000400000 */
[----:B------:R-:W-:Y:S01]  /*a7b0*/  IADD3 R16, P0, PT, R162, R177, RZ ;  /* 0x000000b1a2107210 */ /* 0x000fe20007f1e0ff */
[----:B------:R-:W-:Y:S01]  /*a7c0*/  IMAD R117, R0, 0xb6, RZ ;  /* 0x000000b600757824 */ /* 0x000fe200078e02ff */
[-C--:B------:R-:W-:Y:S01]  /*a7d0*/  LEA.HI.X.SX32 R21, R26, R189.reuse, 0x1, P6 ;  /* 0x000000bd1a157211 */ /* 0x080fe200030f0eff */
[----:B0-----:R-:W-:Y:S01]  /*a7e0*/  IMAD R10, R0, 0x88, RZ ;  /* 0x00000088000a7824 */ /* 0x001fe200078e02ff */
[----:B------:R-:W-:Y:S01]  /*a7f0*/  LEA.HI.X.SX32 R17, R22, R189, 0x1, P0 ;  /* 0x000000bd16117211 */ /* 0x000fe200000f0eff */
[----:B------:R-:W-:Y:S01]  /*a800*/  IMAD R11, R0, 0x8e, RZ ;  /* 0x0000008e000b7824 */ /* 0x000fe200078e02ff */
[----:B------:R-:W-:Y:S01]  /*a810*/  IADD3 R22, P0, PT, R174, R177, RZ ;  /* 0x000000b1ae167210 */ /* 0x000fe20007f1e0ff */
[C---:B------:R-:W-:Y:S01]  /*a820*/  FMUL R225, R233.reuse, R123 ;  /* 0x0000007be9e17220 */ /* 0x040fe20000400000 */
[----:B------:R-:W-:Y:S01]  /*a830*/  IADD3 R26, P6, PT, R182, R177, RZ ;  /* 0x000000b1b61a7210 */ /* 0x000fe20007fde0ff */
[----:B------:R-:W-:Y:S01]  /*a840*/  IMAD R122, R0, 0x57, RZ ;  /* 0x00000057007a7824 */ /* 0x000fe200078e02ff */
[----:B------:R-:W-:Y:S01]  /*a850*/  LEA.HI.X.SX32 R23, R28, R189, 0x1, P0 ;  /* 0x000000bd1c177211 */ /* 0x000fe200000f0eff */
[----:B------:R-:W-:Y:S01]  /*a860*/  IMAD R113, R0, 0xb2, RZ ;  /* 0x000000b200717824 */ /* 0x000fe200078e02ff */
[----:B------:R-:W-:Y:S01]  /*a870*/  IADD3 R28, P0, PT, R186, R177, RZ ;  /* 0x000000b1ba1c7210 */ /* 0x000fe20007f1e0ff */
[----:B------:R-:W-:Y:S01]  /*a880*/  IMAD R123, R0, 0xbc, RZ ;  /* 0x000000bc007b7824 */ /* 0x000fe200078e02ff */
[----:B------:R-:W-:Y:S01]  /*a890*/  LEA.HI.X.SX32 R25, R30, R189, 0x1, P4 ;  /* 0x000000bd1e197211 */ /* 0x000fe200020f0eff */
[C---:B------:R-:W-:Y:S01]  /*a8a0*/  FMUL R56, R233.reuse, R56 ;  /* 0x00000038e9387220 */ /* 0x040fe20000400000 */
[----:B------:R-:W-:Y:S01]  /*a8b0*/  IADD3 R30, P4, PT, R236, R177, RZ ;  /* 0x000000b1ec1e7210 */ /* 0x000fe20007f9e0ff */
[C---:B------:R-:W-:Y:S01]  /*a8c0*/  FMUL R57, R233.reuse, R57 ;  /* 0x00000039e9397220 */ /* 0x040fe20000400000 */
[-C--:B------:R-:W-:Y:S01]  /*a8d0*/  LEA.HI.X.SX32 R29, R34, R189.reuse, 0x1, P0 ;  /* 0x000000bd221d7211 */ /* 0x080fe200000f0eff */
[C---:B------:R-:W-:Y:S01]  /*a8e0*/  FMUL R58, R233.reuse, R58 ;  /* 0x0000003ae93a7220 */ /* 0x040fe20000400000 */
[----:B------:R-:W-:Y:S01]  /*a8f0*/  LEA.HI.X.SX32 R27, R32, R189, 0x1, P6 ;  /* 0x000000bd201b7211 */ /* 0x000fe200030f0eff */
[C---:B------:R-:W-:Y:S01]  /*a900*/  FMUL R59, R233.reuse, R59 ;  /* 0x0000003be93b7220 */ /* 0x040fe20000400000 */
[-C--:B------:R-:W-:Y:S01]  /*a910*/  IADD3 R34, P0, PT, R240, R177.reuse, RZ ;  /* 0x000000b1f0227210 */ /* 0x080fe20007f1e0ff */
[C---:B------:R-:W-:Y:S01]  /*a920*/  FMUL R60, R233.reuse, R60 ;  /* 0x0000003ce93c7220 */ /* 0x040fe20000400000 */
[----:B------:R-:W-:Y:S01]  /*a930*/  IADD3 R32, P6, PT, R234, R177, RZ ;  /* 0x000000b1ea207210 */ /* 0x000fe20007fde0ff */
[----:B------:R-:W-:Y:S01]  /*a940*/  FMUL R61, R233, R61 ;  /* 0x0000003de93d7220 */ /* 0x000fe20000400000 */
[----:B------:R-:W-:Y:S01]  /*a950*/  LEA.HI.X.SX32 R31, R7, R189, 0x1, P4 ;  /* 0x000000bd071f7211 */ /* 0x000fe200020f0eff */
[C---:B------:R-:W-:Y:S01]  /*a960*/  FMUL R62, R233.reuse, R62 ;  /* 0x0000003ee93e7220 */ /* 0x040fe20000400000 */
[----:B------:R-:W-:Y:S01]  /*a970*/  IADD3 R36, P4, PT, R238, R177, RZ ;  /* 0x000000b1ee247210 */ /* 0x000fe20007f9e0ff */
[C---:B------:R-:W-:Y:S01]  /*a980*/  FMUL R63, R233.reuse, R63 ;  /* 0x0000003fe93f7220 */ /* 0x040fe20000400000 */
[----:B------:R-:W-:Y:S01]  /*a990*/  IADD3 R6, P3, PT, R6, R177, RZ ;  /* 0x000000b106067210 */ /* 0x000fe20007f7e0ff */
[----:B------:R-:W-:Y:S01]  /*a9a0*/  FMUL R64, R233, R64 ;  /* 0x00000040e9407220 */ /* 0x000fe20000400000 */
[----:B------:R-:W-:Y:S01]  /*a9b0*/  LEA.HI.X.SX32 R35, R5, R189, 0x1, P0 ;  /* 0x000000bd05237211 */ /* 0x000fe200000f0eff */
[C---:B------:R-:W-:Y:S01]  /*a9c0*/  FMUL R65, R233.reuse, R65 ;  /* 0x00000041e9417220 */ /* 0x040fe20000400000 */
[----:B------:R-:W-:Y:S01]  /*a9d0*/  LEA.HI.X.SX32 R33, R38, R189, 0x1, P6 ;  /* 0x000000bd26217211 */ /* 0x000fe200030f0eff */
[C---:B------:R-:W-:Y:S01]  /*a9e0*/  FMUL R66, R233.reuse, R66 ;  /* 0x00000042e9427220 */ /* 0x040fe20000400000 */
[----:B------:R-:W-:Y:S01]  /*a9f0*/  IADD3 R40, P0, PT, R40, R177, RZ ;  /* 0x000000b128287210 */ /* 0x000fe20007f1e0ff */
[C---:B------:R-:W-:Y:S01]  /*aa00*/  FMUL R67, R233.reuse, R67 ;  /* 0x00000043e9437220 */ /* 0x040fe20000400000 */
[-C--:B------:R-:W-:Y:S01]  /*aa10*/  IADD3 R8, P2, PT, R8, R177.reuse, RZ ;  /* 0x000000b108087210 */ /* 0x080fe20007f5e0ff */
[C---:B------:R-:W-:Y:S01]  /*aa20*/  FMUL R68, R233.reuse, R68 ;  /* 0x00000044e9447220 */ /* 0x040fe20000400000 */
[----:B------:R-:W-:Y:S01]  /*aa30*/  LEA R38, P6, R0, R177, 0x7 ;  /* 0x000000b100267211 */ /* 0x000fe200078c38ff */
[C---:B------:R-:W-:Y:S01]  /*aa40*/  FMUL R69, R233.reuse, R69 ;  /* 0x00000045e9457220 */ /* 0x040fe20000400000 */
[----:B------:R-:W-:Y:S01]  /*aa50*/  LEA.HI.X.SX32 R37, R42, R189, 0x1, P4 ;  /* 0x000000bd2a257211 */ /* 0x000fe200020f0eff */
[----:B------:R-:W-:Y:S01]  /*aa60*/  FMUL R70, R233, R70 ;  /* 0x00000046e9467220 */ /* 0x000fe20000400000 */
[----:B------:R-:W-:Y:S01]  /*aa70*/  IADD3 R42, P4, PT, R43, R177, RZ ;  /* 0x000000b12b2a7210 */ /* 0x000fe20007f9e0ff */
[C---:B------:R-:W-:Y:S01]  /*aa80*/  FMUL R71, R233.reuse, R71 ;  /* 0x00000047e9477220 */ /* 0x040fe20000400000 */
[----:B------:R-:W-:Y:S01]  /*aa90*/  IADD3 R10, P1, PT, R10, R177, RZ ;  /* 0x000000b10a0a7210 */ /* 0x000fe20007f3e0ff */
[C---:B------:R-:W-:Y:S01]  /*aaa0*/  FMUL R72, R233.reuse, R72 ;  /* 0x00000048e9487220 */ /* 0x040fe20000400000 */
[----:B------:R-:W-:Y:S01]  /*aab0*/  LEA.HI.X.SX32 R5, R46, R189, 0x1, P5 ;  /* 0x000000bd2e057211 */ /* 0x000fe200028f0eff */
        /* <DEDUP_REMOVED lines=9> */
[-C--:B------:R-:W-:Y:S01]  /*ab50*/  LEA.HI.X.SX32 R39, R44, R189.reuse, 0x1, P6 ;  /* 0x000000bd2c277211 */ /* 0x080fe200030f0eff */
[C---:B------:R-:W-:Y:S01]  /*ab60*/  FMUL R78, R233.reuse, R78 ;  /* 0x0000004ee94e7220 */ /* 0x040fe20000400000 */
[----:B------:R-:W-:Y:S01]  /*ab70*/  LEA.HI.X.SX32 R9, R50, R189, 0x1, P2 ;  /* 0x000000bd32097211 */ /* 0x000fe200010f0eff */
[----:B------:R-:W-:Y:S01]  /*ab80*/  FMUL R79, R233, R79 ;  /* 0x0000004fe94f7220 */ /* 0x000fe20000400000 */
[-C--:B------:R-:W-:Y:S01]  /*ab90*/  IADD3 R54, P0, PT, R55, R177.reuse, RZ ;  /* 0x000000b137367210 */ /* 0x080fe20007f1e0ff */
[----:B------:R-:W-:Y:S01]  /*aba0*/  FMUL R80, R233, R80 ;  /* 0x00000050e9507220 */ /* 0x000fe20000400000 */
[----:B------:R-:W-:Y:S01]  /*abb0*/  IADD3 R44, P6, PT, R11, R177, RZ ;  /* 0x000000b10b2c7210 */ /* 0x000fe20007fde0ff */
[----:B------:R-:W-:Y:S01]  /*abc0*/  FMUL R81, R233, R81 ;  /* 0x00000051e9517220 */ /* 0x000fe20000400000 */
        /* <DEDUP_REMOVED lines=9> */
[----:B------:R-:W-:Y:S01]  /*ac60*/  FMUL R86, R233, R86 ;  /* 0x00000056e9567220 */ /* 0x000fe20000400000 */
[----:B------:R-:W-:Y:S01]  /*ac70*/  LEA.HI.X.SX32 R49, R49, R189, 0x1, P3 ;  /* 0x000000bd31317211 */ /* 0x000fe200018f0eff */
        /* <DEDUP_REMOVED lines=20> */
[----:B------:R-:W-:Y:S01]  /*adc0*/  FMUL R229, R233, R127 ;  /* 0x0000007fe9e57220 */ /* 0x000fe20000400000 */
[----:B------:R-:W-:Y:S01]  /*add0*/  IADD3 R108, P3, PT, R109, R177, RZ ;  /* 0x000000b16d6c7210 */ /* 0x000fe20007f7e0ff */
[C---:B------:R-:W-:Y:S01]  /*ade0*/  FMUL R231, R233.reuse, R129 ;  /* 0x00000081e9e77220 */ /* 0x040fe20000400000 */
[-C--:B------:R-:W-:Y:S01]  /*adf0*/  LEA.HI.X.SX32 R101, R114, R189.reuse, 0x1, P0 ;  /* 0x000000bd72657211 */ /* 0x080fe200000f0eff */
[C---:B------:R-:W-:Y:S01]  /*ae00*/  FMUL R230, R233.reuse, R130 ;  /* 0x00000082e9e67220 */ /* 0x040fe20000400000 */
[----:B------:R-:W-:Y:S01]  /*ae10*/  LEA.HI.X.SX32 R97, R110, R189, 0x1, P2 ;  /* 0x000000bd6e617211 */ /* 0x000fe200010f0eff */
[----:B------:R-:W-:Y:S01]  /*ae20*/  FMUL R233, R233, R131 ;  /* 0x00000083e9e97220 */ /* 0x000fe20000400000 */
[-C--:B------:R-:W-:Y:S01]  /*ae30*/  IADD3 R114, P0, PT, R103, R177.reuse, RZ ;  /* 0x000000b167727210 */ /* 0x080fe20007f1e0ff */
[C---:B------:R-:W-:Y:S01]  /*ae40*/  IMAD R130, R0.reuse, 0x5b, RZ ;  /* 0x0000005b00827824 */ /* 0x040fe200078e02ff */
[----:B------:R-:W-:Y:S01]  /*ae50*/  IADD3 R110, P2, PT, R111, R177, RZ ;  /* 0x000000b16f6e7210 */ /* 0x000fe20007f5e0ff */
[----:B------:R-:W-:Y:S01]  /*ae60*/  IMAD R125, R0, 0xbe, RZ ;  /* 0x000000be007d7824 */ /* 0x000fe200078e02ff */
[-C--:B------:R-:W-:Y:S01]  /*ae70*/  LEA.HI.X.SX32 R103, R116, R189.reuse, 0x1, P4 ;  /* 0x000000bd74677211 */ /* 0x080fe200020f0eff */
[----:B------:R-:W-:Y:S01]  /*ae80*/  IMAD R126, R0, 0x59, RZ ;  /* 0x00000059007e7824 */ /* 0x000fe200078e02ff */
[----:B------:R-:W-:Y:S01]  /*ae90*/  LEA.HI.X.SX32 R99, R112, R189, 0x1, P1 ;  /* 0x000000bd70637211 */ /* 0x000fe200008f0eff */
[C---:B------:R-:W-:Y:S01]  /*aea0*/  IMAD R131, R0.reuse, 0xc4, RZ ;  /* 0x000000c400837824 */ /* 0x040fe200078e02ff */
[-C--:B------:R-:W-:Y:S01]  /*aeb0*/  IADD3 R116, P4, PT, R117, R177.reuse, RZ ;  /* 0x000000b175747210 */ /* 0x080fe20007f9e0ff */
[C---:B------:R-:W-:Y:S01]  /*aec0*/  IMAD R115, R0.reuse, 0xc0, RZ ;  /* 0x000000c000737824 */ /* 0x040fe200078e02ff */
[----:B------:R-:W-:Y:S01]  /*aed0*/  IADD3 R112, P1, PT, R113, R177, RZ ;  /* 0x000000b171707210 */ /* 0x000fe20007f3e0ff */
[----:B------:R-:W-:Y:S01]  /*aee0*/  IMAD R137, R0, 0xca, RZ ;  /* 0x000000ca00897824 */ /* 0x000fe200078e02ff */
[----:B------:R-:W-:Y:S01]  /*aef0*/  LEA.HI.X.SX32 R109, R122, R189, 0x1, P3 ;  /* 0x000000bd7a6d7211 */ /* 0x000fe200018f0eff */
[C---:B------:R-:W-:Y:S01]  /*af00*/  IMAD R138, R0.reuse, 0x5f, RZ ;  /* 0x0000005f008a7824 */ /* 0x040fe200078e02ff */
[----:B------:R-:W-:Y:S01]  /*af10*/  IADD3 R122, P3, PT, R123, R177, RZ ;  /* 0x000000b17b7a7210 */ /* 0x000fe20007f7e0ff */
[----:B------:R-:W-:Y:S01]  /*af20*/  IMAD R129, R0, 0xc2, RZ ;  /* 0x000000c200817824 */ /* 0x000fe200078e02ff */
[----:B------:R-:W-:Y:S01]  /*af30*/  LEA.HI.X.SX32 R111, R124, R189, 0x1, P2 ;  /* 0x000000bd7c6f7211 */ /* 0x000fe200010f0eff */
        /* <DEDUP_REMOVED lines=36> */
[----:B------:R-:W-:Y:S01]  /*b180*/  IMAD R244, R0, 0xfa, RZ ;  /* 0x000000fa00f47824 */ /* 0x000fe200078e02ff */
[----:B------:R-:W-:Y:S01]  /*b190*/  IADD3 R154, P2, PT, R155, R177, RZ ;  /* 0x000000b19b9a7210 */ /* 0x000fe20007f5e0ff */
[----:B------:R-:W-:Y:S01]  /*b1a0*/  FFMA R232, R134, 0.69314718246459960938, R183 ;  /* 0x3f31721886e87823 */ /* 0x000fe200000000b7 */
        /* <DEDUP_REMOVED lines=18> */
[----:B------:R-:W-:Y:S01]  /*b2d0*/  F2FP.F16.F32.PACK_AB R57, R57, R56 ;  /* 0x000000383939723e */ /* 0x000fe200000000ff */
[C---:B------:R-:W-:Y:S01]  /*b2e0*/  IMAD R56, R0.reuse, 0x7b, RZ ;  /* 0x0000007b00387824 */ /* 0x040fe200078e02ff */
[----:B------:R-:W-:Y:S01]  /*b2f0*/  IADD3 R172, P0, PT, R173, R177, RZ ;  /* 0x000000b1adac7210 */ /* 0x000fe20007f1e0ff */
[----:B------:R-:W-:Y:S01]  /*b300*/  IMAD R121, R0, 0xba, RZ ;  /* 0x000000ba00797824 */ /* 0x000fe200078e02ff */
[----:B------:R-:W-:Y:S01]  /*b310*/  LEA.HI.X.SX32 R169, R182, R189, 0x1, P2 ;  /* 0x000000bdb6a97211 */ /* 0x000fe200010f0eff */
[----:B------:R-:W-:Y:S01]  /*b320*/  IMAD R148, R0, 0x63, RZ ;  /* 0x0000006300947824 */ /* 0x000fe200078e02ff */
        /* <DEDUP_REMOVED lines=10> */
[-C--:B------:R-:W-:Y:S01]  /*b3d0*/  LEA.HI.X.SX32 R183, R56, R189.reuse, 0x1, P2 ;  /* 0x000000bd38b77211 */ /* 0x080fe200010f0eff */
[C---:B------:R-:W-:Y:S01]  /*b3e0*/  IMAD R164, R0.reuse, 0x6b, RZ ;  /* 0x0000006b00a47824 */ /* 0x040fe200078e02ff */
[----:B------:R-:W-:Y:S01]  /*b3f0*/  PRMT R56, R187, 0x7632, R56 ;  /* 0x00007632bb387816 */ /* 0x000fe20000000038 */
[C---:B------:R-:W-:Y:S01]  /*b400*/  IMAD R151, R0.reuse, 0xd6, RZ ;  /* 0x000000d600977824 */ /* 0x040fe200078e02ff */
[----:B------:R-:W-:Y:S01]  /*b410*/  F2FP.F16.F32.PACK_AB R58, R59, R58 ;  /* 0x0000003a3b3a723e */ /* 0x000fe200000000ff */
[C---:B------:R-:W-:Y:S01]  /*b420*/  IMAD R157, R0.reuse, 0xdc, RZ ;  /* 0x000000dc009d7824 */ /* 0x040fe200078e02ff */
[----:B------:R-:W-:Y:S01]  /*b430*/  F2FP.F16.F32.PACK_AB R60, R61, R60 ;  /* 0x0000003c3d3c723e */ /* 0x000fe200000000ff */
[C---:B------:R-:W-:Y:S01]  /*b440*/  IMAD R176, R0.reuse, 0x71, RZ ;  /* 0x0000007100b07824 */ /* 0x040fe200078e02ff */
[----:B------:R0:W-:Y:S01]  /*b450*/  STG.E.U16 desc[UR16][R12.64], R56 ;  /* 0x000000380c007986 */ /* 0x0001e2000c101510 */
[C---:B------:R-:W-:Y:S01]  /*b460*/  IMAD R163, R0.reuse, 0xe2, RZ ;  /* 0x000000e200a37824 */ /* 0x040fe200078e02ff */
[----:B------:R-:W-:Y:S01]  /*b470*/  F2FP.F16.F32.PACK_AB R62, R63, R62 ;  /* 0x0000003e3f3e723e */ /* 0x000fe200000000ff */
[C---:B------:R-:W-:Y:S01]  /*b480*/  IMAD R153, R0.reuse, 0xe4, RZ ;  /* 0x000000e400997824 */ /* 0x040fe200078e02ff */
[----:B------:R1:W-:Y:S01]  /*b490*/  STG.E.U16 desc[UR16][R14.64], R57 ;  /* 0x000000390e007986 */ /* 0x0003e2000c101510 */
[C---:B------:R-:W-:Y:S01]  /*b4a0*/  IMAD R180, R0.reuse, 0x73, RZ ;  /* 0x0000007300b47824 */ /* 0x040fe200078e02ff */
[----:B------:R-:W-:Y:S01]  /*b4b0*/  F2FP.F16.F32.PACK_AB R64, R65, R64 ;  /* 0x000000404140723e */ /* 0x000fe200000000ff */
[C---:B------:R-:W-:Y:S01]  /*b4c0*/  IMAD R167, R0.reuse, 0xe6, RZ ;  /* 0x000000e600a77824 */ /* 0x040fe200078e02ff */
[----:B------:R-:W-:Y:S01]  /*b4d0*/  F2FP.F16.F32.PACK_AB R66, R67, R66 ;  /* 0x000000424342723e */ /* 0x000fe200000000ff */
[C---:B------:R-:W-:Y:S01]  /*b4e0*/  IMAD R184, R0.reuse, 0x75, RZ ;  /* 0x0000007500b87824 */ /* 0x040fe200078e02ff */
[----:B------:R-:W-:Y:S01]  /*b4f0*/  F2FP.F16.F32.PACK_AB R68, R69, R68 ;  /* 0x000000444544723e */ /* 0x000fe200000000ff */
[----:B------:R-:W-:Y:S01]  /*b500*/  IMAD R171, R0, 0xea, RZ ;  /* 0x000000ea00ab7824 */ /* 0x000fe200078e02ff */
[----:B0-----:R-:W-:Y:S01]  /*b510*/  PRMT R13, R58, 0x7632, R13 ;  /* 0x000076323a0d7816 */ /* 0x001fe2000000000d */
[----:B------:R-:W-:Y:S01]  /*b520*/  IMAD R165, R0, 0xf0, RZ ;  /* 0x000000f000a57824 */ /* 0x000fe200078e02ff */
[----:B------:R-:W-:Y:S01]  /*b530*/  PRMT R12, R60, 0x7632, R12 ;  /* 0x000076323c0c7816 */ /* 0x000fe2000000000c */
[----:B------:R-:W-:Y:S01]  /*b540*/  IMAD R252, R0, 0xf2, RZ ;  /* 0x000000f200fc7824 */ /* 0x000fe200078e02ff */
[----:B-1----:R-:W-:Y:S01]  /*b550*/  PRMT R14, R62, 0x7632, R14 ;  /* 0x000076323e0e7816 */ /* 0x002fe2000000000e */
[C---:B------:R-:W-:Y:S01]  /*b560*/  IMAD R250, R0.reuse, 0xf4, RZ ;  /* 0x000000f400fa7824 */ /* 0x040fe200078e02ff */
[----:B------:R-:W-:Y:S01]  /*b570*/  F2FP.F16.F32.PACK_AB R70, R71, R70 ;  /* 0x000000464746723e */ /* 0x000fe200000000ff */
[C---:B------:R-:W-:Y:S01]  /*b580*/  IMAD R246, R0.reuse, 0xf8, RZ ;  /* 0x000000f800f67824 */ /* 0x040fe200078e02ff */
[----:B------:R-:W-:Y:S01]  /*b590*/  F2FP.F16.F32.PACK_AB R72, R73, R72 ;  /* 0x000000484948723e */ /* 0x000fe200000000ff */
[C---:B------:R-:W-:Y:S01]  /*b5a0*/  IMAD R242, R0.reuse, 0x79, RZ ;  /* 0x0000007900f27824 */ /* 0x040fe200078e02ff */
[----:B------:R-:W-:Y:S01]  /*b5b0*/  F2FP.F16.F32.PACK_AB R74, R75, R74 ;  /* 0x0000004a4b4a723e */ /* 0x000fe200000000ff */
[----:B------:R-:W-:Y:S01]  /*b5c0*/  IMAD R0, R0, 0x7d, RZ ;  /* 0x0000007d00007824 */ /* 0x000fe200078e02ff */
[----:B------:R-:W-:Y:S01]  /*b5d0*/  F2FP.F16.F32.PACK_AB R76, R77, R76 ;  /* 0x0000004c4d4c723e */ /* 0x000fe200000000ff */
[----:B------:R-:W0:Y:S01]  /*b5e0*/  LDCU UR4, c[0x0][0x3ec] ;  /* 0x00007d80ff0477ac */ /* 0x000e220008000800 */
[----:B------:R-:W-:-:S02]  /*b5f0*/  LEA.HI.X.SX32 R45, R45, R189, 0x1, P6 ;  /* 0x000000bd2d2d7211 */ /* 0x000fc400030f0eff */
[----:B------:R-:W-:Y:S02]  /*b600*/  LEA.HI.X.SX32 R187, R0, R189, 0x1, P0 ;  /* 0x000000bd00bb7211 */ /* 0x000fe400000f0eff */
[----:B------:R-:W-:Y:S02]  /*b610*/  PRMT R0, R57, 0x7632, R0 ;  /* 0x0000763239007816 */ /* 0x000fe40000000000 */
[----:B------:R-:W-:Y:S02]  /*b620*/  IADD3 R90, P6, PT, R47, R177, RZ ;  /* 0x000000b12f5a7210 */ /* 0x000fe40007fde0ff */
[----:B------:R-:W-:Y:S01]  /*b630*/  F2FP.F16.F32.PACK_AB R78, R79, R78 ;  /* 0x0000004e4f4e723e */ /* 0x000fe200000000ff */
[----:B------:R1:W-:Y:S01]  /*b640*/  STG.E.U16 desc[UR16][R16.64], R0 ;  /* 0x0000000010007986 */ /* 0x0003e2000c101510 */
[----:B------:R-:W-:Y:S02]  /*b650*/  LEA.HI.X.SX32 R47, R92, R189, 0x1, P5 ;  /* 0x000000bd5c2f7211 */ /* 0x000fe400028f0eff */
[----:B------:R-:W-:Y:S01]  /*b660*/  F2FP.F16.F32.PACK_AB R80, R81, R80 ;  /* 0x000000505150723e */ /* 0x000fe200000000ff */
[----:B------:R3:W-:Y:S01]  /*b670*/  STG.E.U16 desc[UR16][R18.64], R58 ;  /* 0x0000003a12007986 */ /* 0x0007e2000c101510 */
[----:B------:R-:W-:-:S02]  /*b680*/  IADD3 R92, P5, PT, R93, R177, RZ ;  /* 0x000000b15d5c7210 */ /* 0x000fc40007fbe0ff */
[----:B------:R-:W-:Y:S01]  /*b690*/  F2FP.F16.F32.PACK_AB R82, R83, R82 ;  /* 0x000000525352723e */ /* 0x000fe200000000ff */
[----:B------:R4:W-:Y:S01]  /*b6a0*/  STG.E.U16 desc[UR16][R20.64], R13 ;  /* 0x0000000d14007986 */ /* 0x0009e2000c101510 */
[----:B------:R-:W-:Y:S01]  /*b6b0*/  F2FP.F16.F32.PACK_AB R84, R85, R84 ;  /* 0x000000545554723e */ /* 0x000fe200000000ff */
[----:B0-----:R-:W-:Y:S01]  /*b6c0*/  UIMAD UR4, UR71, UR4, URZ ;  /* 0x00000004470472a4 */ /* 0x001fe2000f8e02ff */
[-C--:B------:R-:W-:Y:S01]  /*b6d0*/  LEA.HI.X.SX32 R91, R104, R189.reuse, 0x1, P6 ;  /* 0x000000bd685b7211 */ /* 0x080fe200030f0eff */
[----:B------:R0:W-:Y:S01]  /*b6e0*/  STG.E.U16 desc[UR16][R22.64], R60 ;  /* 0x0000003c16007986 */ /* 0x0001e2000c101510 */
[----:B-1----:R-:W-:Y:S01]  /*b6f0*/  PRMT R16, R64, 0x7632, R16 ;  /* 0x0000763240107816 */ /* 0x002fe20000000010 */
[----:B------:R-:W-:Y:S01]  /*b700*/  USHF.L.U32 UR6, UR4, 0x2, URZ ;  /* 0x0000000204067899 */ /* 0x000fe200080006ff */
[----:B------:R-:W-:Y:S01]  /*b710*/  PRMT R0, R68, 0x7632, R0 ;  /* 0x0000763244007816 */ /* 0x000fe20000000000 */
[----:B------:R1:W-:Y:S01]  /*b720*/  STG.E.U16 desc[UR16][R24.64], R12 ;  /* 0x0000000c18007986 */ /* 0x0003e2000c101510 */
[----:B---3--:R-:W-:Y:S01]  /*b730*/  PRMT R18, R66, 0x7632, R18 ;  /* 0x0000763242127816 */ /* 0x008fe20000000012 */
[----:B------:R-:W-:Y:S01]  /*b740*/  UIMAD.WIDE UR4, UR4, 0x4, URZ ;  /* 0x00000004040478a5 */ /* 0x000fe2000f8e02ff */
[----:B------:R-:W-:Y:S01]  /*b750*/  LEA.HI.X.SX32 R93, R106, R189, 0x1, P5 ;  /* 0x000000bd6a5d7211 */ /* 0x000fe200028f0eff */
[----:B------:R3:W-:Y:S01]  /*b760*/  STG.E.U16 desc[UR16][R26.64], R62 ;  /* 0x0000003e1a007986 */ /* 0x0007e2000c101510 */
[----:B----4-:R-:W-:-:S02]  /*b770*/  PRMT R20, R72, 0x7632, R20 ;  /* 0x0000763248147816 */ /* 0x010fc40000000014 */
[----:B------:R-:W-:Y:S01]  /*b780*/  F2FP.F16.F32.PACK_AB R86, R87, R86 ;  /* 0x000000565756723e */ /* 0x000fe200000000ff */
[----:B------:R-:W-:Y:S01]  /*b790*/  STG.E.U16 desc[UR16][R28.64], R14 ;  /* 0x0000000e1c007986 */ /* 0x000fe2000c101510 */
[----:B0-----:R-:W-:Y:S02]  /*b7a0*/  PRMT R22, R74, 0x7632, R22 ;  /* 0x000076324a167816 */ /* 0x001fe40000000016 */
[----:B------:R-:W-:Y:S01]  /*b7b0*/  IADD3 R104, P6, PT, R105, R177, RZ ;  /* 0x000000b169687210 */ /* 0x000fe20007fde0ff */
[----:B------:R-:W-:Y:S01]  /*b7c0*/  STG.E.U16 desc[UR16][R30.64], R64 ;  /* 0x000000401e007986 */ /* 0x000fe2000c101510 */
[----:B-1----:R-:W-:Y:S02]  /*b7d0*/  PRMT R24, R76, 0x7632, R24 ;  /* 0x000076324c187816 */ /* 0x002fe40000000018 */
[----:B------:R-:W-:Y:S01]  /*b7e0*/  F2FP.F16.F32.PACK_AB R146, R191, R146 ;  /* 0x00000092bf92723e */ /* 0x000fe200000000ff */
[----:B------:R-:W-:Y:S01]  /*b7f0*/  STG.E.U16 desc[UR16][R32.64], R16 ;  /* 0x0000001020007986 */ /* 0x000fe2000c101510 */
[----:B---3--:R-:W-:-:S02]  /*b800*/  PRMT R26, R78, 0x7632, R26 ;  /* 0x000076324e1a7816 */ /* 0x008fc4000000001a */
[----:B------:R-:W-:Y:S01]  /*b810*/  IADD3 R106, P5, PT, R107, R177, RZ ;  /* 0x000000b16b6a7210 */ /* 0x000fe20007fbe0ff */
[----:B------:R-:W-:Y:S01]  /*b820*/  STG.E.U16 desc[UR16][R34.64], R66 ;  /* 0x0000004222007986 */ /* 0x000fe2000c101510 */
[----:B------:R-:W-:Y:S02]  /*b830*/  F2FP.F16.F32.PACK_AB R190, R193, R190 ;  /* 0x000000bec1be723e */ /* 0x000fe400000000ff */
[-C--:B------:R-:W-:Y:S01]  /*b840*/  LEA.HI.X.SX32 R105, R118, R189.reuse, 0x1, P6 ;  /* 0x000000bd76697211 */ /* 0x080fe200030f0eff */
[----:B------:R-:W-:Y:S01]  /*b850*/  STG.E.U16 desc[UR16][R36.64], R18 ;  /* 0x0000001224007986 */ /* 0x000fe2000c101510 */
[----:B------:R-:W-:Y:S02]  /*b860*/  F2FP.F16.F32.PACK_AB R192, R195, R192 ;  /* 0x000000c0c3c0723e */ /* 0x000fe400000000ff */
[----:B------:R-:W-:Y:S01]  /*b870*/  LEA.HI.X.SX32 R107, R120, R189, 0x1, P5 ;  /* 0x000000bd786b7211 */ /* 0x000fe200028f0eff */
[----:B------:R-:W-:Y:S01]  /*b880*/  STG.E.U16 desc[UR16][R38.64], R68 ;  /* 0x0000004426007986 */ /* 0x000fe2000c101510 */
[----:B------:R-:W-:-:S02]  /*b890*/  F2FP.F16.F32.PACK_AB R194, R197, R194 ;  /* 0x000000c2c5c2723e */ /* 0x000fc400000000ff */
[-C--:B------:R-:W-:Y:S01]  /*b8a0*/  IADD3 R118, P6, PT, R119, R177.reuse, RZ ;  /* 0x000000b177767210 */ /* 0x080fe20007fde0ff */
[----:B------:R0:W-:Y:S01]  /*b8b0*/  STG.E.U16 desc[UR16][R4.64], R0 ;  /* 0x0000000004007986 */ /* 0x0001e2000c101510 */
[----:B------:R-:W-:Y:S02]  /*b8c0*/  IADD3 R120, P5, PT, R121, R177, RZ ;  /* 0x000000b179787210 */ /* 0x000fe40007fbe0ff */
[----:B------:R-:W-:Y:S01]  /*b8d0*/  PRMT R56, R192, 0x7632, R56 ;  /* 0x00007632c0387816 */ /* 0x000fe20000000038 */
[----:B------:R1:W-:Y:S01]  /*b8e0*/  STG.E.U16 desc[UR16][R6.64], R70 ;  /* 0x0000004606007986 */ /* 0x0003e2000c101510 */
[----:B------:R-:W-:Y:S02]  /*b8f0*/  F2FP.F16.F32.PACK_AB R196, R199, R196 ;  /* 0x000000c4c7c4723e */ /* 0x000fe400000000ff */
[----:B------:R-:W-:Y:S02]  /*b900*/  PRMT R58, R194, 0x7632, R58 ;  /* 0x00007632c23a7816 */ /* 0x000fe4000000003a */
[----:B------:R-:W-:-:S02]  /*b910*/  F2FP.F16.F32.PACK_AB R198, R201, R198 ;  /* 0x000000c6c9c6723e */ /* 0x000fc400000000ff */
[-C--:B------:R-:W-:Y:S01]  /*b920*/  LEA.HI.X.SX32 R119, R132, R189.reuse, 0x1, P6 ;  /* 0x000000bd84777211 */ /* 0x080fe200030f0eff */
[----:B0-----:R-:W-:Y:S01]  /*b930*/  IMAD.HI R0, R147, 0x4, RZ ;  /* 0x0000000493007827 */ /* 0x001fe200078e02ff */
[----:B------:R-:W-:Y:S02]  /*b940*/  PRMT R5, R70, 0x7632, R5 ;  /* 0x0000763246057816 */ /* 0x000fe40000000005 */
[----:B------:R-:W-:Y:S01]  /*b950*/  LEA.HI.X.SX32 R121, R134, R189, 0x1, P5 ;  /* 0x000000bd86797211 */ /* 0x000fe200028f0eff */
[----:B-1----:R-:W0:Y:S01]  /*b960*/  LDC.64 R6, c[0x0][0x3a0] ;  /* 0x0000e800ff067b82 */ /* 0x002e220000000a00 */
[----:B------:R-:W-:Y:S01]  /*b970*/  PRMT R60, R196, 0x7632, R60 ;  /* 0x00007632c43c7816 */ /* 0x000fe2000000003c */
[----:B------:R-:W-:Y:S01]  /*b980*/  STG.E.U16 desc[UR16][R8.64], R5 ;  /* 0x0000000508007986 */ /* 0x000fe2000c101510 */
[----:B------:R-:W-:Y:S02]  /*b990*/  F2FP.F16.F32.PACK_AB R200, R203, R200 ;  /* 0x000000c8cbc8723e */ /* 0x000fe400000000ff */
[----:B------:R-:W-:Y:S01]  /*b9a0*/  IADD3 R132, P6, PT, R133, R177, RZ ;  /* 0x000000b185847210 */ /* 0x000fe20007fde0ff */
[----:B------:R-:W-:Y:S01]  /*b9b0*/  STG.E.U16 desc[UR16][R10.64], R72 ;  /* 0x000000480a007986 */ /* 0x000fe2000c101510 */
[----:B------:R-:W-:-:S02]  /*b9c0*/  PRMT R62, R198, 0x7632, R62 ;  /* 0x00007632c63e7816 */ /* 0x000fc4000000003e */
[----:B------:R-:W-:Y:S01]  /*b9d0*/  F2FP.F16.F32.PACK_AB R202, R205, R202 ;  /* 0x000000cacdca723e */ /* 0x000fe200000000ff */
[----:B------:R-:W-:Y:S01]  /*b9e0*/  STG.E.U16 desc[UR16][R40.64], R20 ;  /* 0x0000001428007986 */ /* 0x000fe2000c101510 */
[----:B------:R-:W-:Y:S02]  /*b9f0*/  IADD3 R134, P5, PT, R135, R177, RZ ;  /* 0x000000b187867210 */ /* 0x000fe40007fbe0ff */
[----:B------:R-:W-:Y:S01]  /*ba00*/  LEA.HI.X.SX32 R127, R140, R189, 0x1, P1 ;  /* 0x000000bd8c7f7211 */ /* 0x000fe200008f0eff */
[----:B------:R-:W-:Y:S01]  /*ba10*/  STG.E.U16 desc[UR16][R42.64], R74 ;  /* 0x0000004a2a007986 */ /* 0x000fe2000c101510 */
[----:B------:R-:W-:Y:S02]  /*ba20*/  PRMT R64, R200, 0x7632, R64 ;  /* 0x00007632c8407816 */ /* 0x000fe40000000040 */
[----:B------:R-:W-:Y:S01]  /*ba30*/  F2FP.F16.F32.PACK_AB R204, R207, R204 ;  /* 0x000000cccfcc723e */ /* 0x000fe200000000ff */
[----:B------:R1:W-:Y:S01]  /*ba40*/  STG.E.U16 desc[UR16][R44.64], R22 ;  /* 0x000000162c007986 */ /* 0x0003e2000c101510 */
[----:B------:R-:W-:-:S02]  /*ba50*/  IADD3 R140, P1, PT, R141, R177, RZ ;  /* 0x000000b18d8c7210 */ /* 0x000fc40007f3e0ff */
[-C--:B------:R-:W-:Y:S01]  /*ba60*/  LEA.HI.X.SX32 R133, R148, R189.reuse, 0x1, P6 ;  /* 0x000000bd94857211 */ /* 0x080fe200030f0eff */
[----:B------:R3:W-:Y:S01]  /*ba70*/  STG.E.U16 desc[UR16][R46.64], R76 ;  /* 0x0000004c2e007986 */ /* 0x0007e2000c101510 */
[----:B------:R-:W-:Y:S02]  /*ba80*/  PRMT R66, R202, 0x7632, R66 ;  /* 0x00007632ca427816 */ /* 0x000fe40000000042 */
[----:B------:R-:W-:Y:S01]  /*ba90*/  F2FP.F16.F32.PACK_AB R206, R209, R206 ;  /* 0x000000ced1ce723e */ /* 0x000fe200000000ff */
[----:B------:R4:W-:Y:S01]  /*baa0*/  STG.E.U16 desc[UR16][R48.64], R24 ;  /* 0x0000001830007986 */ /* 0x0009e2000c101510 */
[----:B------:R-:W-:Y:S02]  /*bab0*/  LEA.HI.X.SX32 R135, R150, R189, 0x1, P5 ;  /* 0x000000bd96877211 */ /* 0x000fe400028f0eff */
[----:B------:R-:W-:Y:S01]  /*bac0*/  PRMT R68, R204, 0x7632, R68 ;  /* 0x00007632cc447816 */ /* 0x000fe20000000044 */
[----:B------:R5:W-:Y:S01]  /*bad0*/  STG.E.U16 desc[UR16][R50.64], R78 ;  /* 0x0000004e32007986 */ /* 0x000be2000c101510 */
[----:B-1----:R-:W-:-:S02]  /*bae0*/  PRMT R44, R80, 0x7632, R44 ;  /* 0x00007632502c7816 */ /* 0x002fc4000000002c */
[----:B------:R-:W-:Y:S01]  /*baf0*/  F2FP.F16.F32.PACK_AB R208, R211, R208 ;  /* 0x000000d0d3d0723e */ /* 0x000fe200000000ff */
[----:B------:R1:W-:Y:S01]  /*bb00*/  STG.E.U16 desc[UR16][R52.64], R26 ;  /* 0x0000001a34007986 */ /* 0x0003e2000c101510 */
[----:B---3--:R-:W-:Y:S02]  /*bb10*/  PRMT R46, R82, 0x7632, R46 ;  /* 0x00007632522e7816 */ /* 0x008fe4000000002e */
[-C--:B------:R-:W-:Y:S01]  /*bb20*/  IADD3 R148, P6, PT, R149, R177.reuse, RZ ;  /* 0x000000b195947210 */ /* 0x080fe20007fde0ff */
[----:B------:R3:W-:Y:S01]  /*bb30*/  STG.E.U16 desc[UR16][R54.64], R80 ;  /* 0x0000005036007986 */ /* 0x0007e2000c101510 */
[----:B----4-:R-:W-:Y:S02]  /*bb40*/  PRMT R48, R84, 0x7632, R48 ;  /* 0x0000763254307816 */ /* 0x010fe40000000030 */
[----:B------:R-:W-:Y:S01]  /*bb50*/  IADD3 R150, P5, PT, R151, R177, RZ ;  /* 0x000000b197967210 */ /* 0x000fe20007fbe0ff */
[----:B------:R4:W-:Y:S01]  /*bb60*/  STG.E.U16 desc[UR16][R88.64], R44 ;  /* 0x0000002c58007986 */ /* 0x0009e2000c101510 */
[----:B-----5:R-:W-:-:S02]  /*bb70*/  PRMT R50, R86, 0x7632, R50 ;  /* 0x0000763256327816 */ /* 0x020fc40000000032 */
[----:B------:R-:W-:Y:S01]  /*bb80*/  LEA.HI.X.SX32 R141, R156, R189, 0x1, P1 ;  /* 0x000000bd9c8d7211 */ /* 0x000fe200008f0eff */
[----:B------:R5:W-:Y:S01]  /*bb90*/  STG.E.U16 desc[UR16][R90.64], R82 ;  /* 0x000000525a007986 */ /* 0x000be2000c101510 */
[----:B-1----:R-:W-:Y:S02]  /*bba0*/  PRMT R52, R146, 0x7632, R52 ;  /* 0x0000763292347816 */ /* 0x002fe40000000034 */
[----:B------:R-:W-:Y:S01]  /*bbb0*/  PRMT R70, R206, 0x7632, R70 ;  /* 0x00007632ce467816 */ /* 0x000fe20000000046 */
[----:B------:R1:W-:Y:S01]  /*bbc0*/  STG.E.U16 desc[UR16][R92.64], R46 ;  /* 0x0000002e5c007986 */ /* 0x0003e2000c101510 */
[----:B---3--:R-:W-:Y:S02]  /*bbd0*/  PRMT R54, R190, 0x7632, R54 ;  /* 0x00007632be367816 */ /* 0x008fe40000000036 */
[----:B------:R-:W-:Y:S01]  /*bbe0*/  F2FP.F16.F32.PACK_AB R210, R213, R210 ;  /* 0x000000d2d5d2723e */ /* 0x000fe200000000ff */
[----:B------:R3:W-:Y:S01]  /*bbf0*/  STG.E.U16 desc[UR16][R94.64], R84 ;  /* 0x000000545e007986 */ /* 0x0007e2000c101510 */
[----:B------:R-:W-:-:S02]  /*bc00*/  PRMT R72, R208, 0x7632, R72 ;  /* 0x00007632d0487816 */ /* 0x000fc40000000048 */
[----:B------:R-:W-:Y:S01]  /*bc10*/  F2FP.F16.F32.PACK_AB R212, R215, R212 ;  /* 0x000000d4d7d4723e */ /* 0x000fe200000000ff */
[----:B------:R3:W-:Y:S01]  /*bc20*/  STG.E.U16 desc[UR16][R96.64], R48 ;  /* 0x0000003060007986 */ /* 0x0007e2000c101510 */
[----:B------:R-:W-:Y:S02]  /*bc30*/  IADD3 R156, P1, PT, R157, R177, RZ ;  /* 0x000000b19d9c7210 */ /* 0x000fe40007f3e0ff */
[-C--:B------:R-:W-:Y:S01]  /*bc40*/  LEA.HI.X.SX32 R149, R162, R189.reuse, 0x1, P6 ;  /* 0x000000bda2957211 */ /* 0x080fe200030f0eff */
[----:B------:R3:W-:Y:S01]  /*bc50*/  STG.E.U16 desc[UR16][R98.64], R86 ;  /* 0x0000005662007986 */ /* 0x0007e2000c101510 */
[----:B------:R-:W-:Y:S02]  /*bc60*/  LEA.HI.X.SX32 R151, R164, R189, 0x1, P5 ;  /* 0x000000bda4977211 */ /* 0x000fe400028f0eff */
[----:B------:R-:W-:Y:S01]  /*bc70*/  IADD3 R164, P5, PT, R153, R177, RZ ;  /* 0x000000b199a47210 */ /* 0x000fe20007fbe0ff */
[----:B------:R3:W-:Y:S01]  /*bc80*/  STG.E.U16 desc[UR16][R100.64], R50 ;  /* 0x0000003264007986 */ /* 0x0007e2000c101510 */
[----:B------:R-:W-:-:S02]  /*bc90*/  PRMT R75, R210, 0x7632, R75 ;  /* 0x00007632d24b7816 */ /* 0x000fc4000000004b */
[----:B------:R-:W-:Y:S01]  /*bca0*/  F2FP.F16.F32.PACK_AB R214, R217, R214 ;  /* 0x000000d6d9d6723e */ /* 0x000fe200000000ff */
[----:B------:R3:W-:Y:S01]  /*bcb0*/  STG.E.U16 desc[UR16][R102.64], R146 ;  /* 0x0000009266007986 */ /* 0x0007e2000c101510 */
[----:B------:R-:W-:Y:S02]  /*bcc0*/  IADD3 R162, P6, PT, R163, R177, RZ ;  /* 0x000000b1a3a27210 */ /* 0x000fe40007fde0ff */
[-C--:B------:R-:W-:Y:S01]  /*bcd0*/  LEA.HI.X.SX32 R153, R166, R189.reuse, 0x1, P3 ;  /* 0x000000bda6997211 */ /* 0x080fe200018f0eff */
[----:B------:R3:W-:Y:S01]  /*bce0*/  STG.E.U16 desc[UR16][R104.64], R52 ;  /* 0x0000003468007986 */ /* 0x0007e2000c101510 */
[----:B------:R-:W-:Y:S02]  /*bcf0*/  PRMT R77, R212, 0x7632, R77 ;  /* 0x00007632d44d7816 */ /* 0x000fe4000000004d */
[----:B------:R-:W-:Y:S01]  /*bd00*/  F2FP.F16.F32.PACK_AB R216, R219, R216 ;  /* 0x000000d8dbd8723e */ /* 0x000fe200000000ff */
[----:B------:R3:W-:Y:S01]  /*bd10*/  STG.E.U16 desc[UR16][R106.64], R190 ;  /* 0x000000be6a007986 */ /* 0x0007e2000c101510 */
[----:B------:R-:W-:-:S02]  /*bd20*/  LEA.HI.X.SX32 R157, R170, R189, 0x1, P1 ;  /* 0x000000bdaa9d7211 */ /* 0x000fc400008f0eff */
[-C--:B------:R-:W-:Y:S01]  /*bd30*/  IADD3 R166, P3, PT, R167, R177.reuse, RZ ;  /* 0x000000b1a7a67210 */ /* 0x080fe20007f7e0ff */
[----:B------:R3:W-:Y:S01]  /*bd40*/  STG.E.U16 desc[UR16][R108.64], R54 ;  /* 0x000000366c007986 */ /* 0x0007e2000c101510 */
[----:B------:R-:W-:Y:S02]  /*bd50*/  PRMT R79, R214, 0x7632, R79 ;  /* 0x00007632d64f7816 */ /* 0x000fe4000000004f */
[----:B------:R-:W-:Y:S01]  /*bd60*/  F2FP.F16.F32.PACK_AB R218, R221, R218 ;  /* 0x000000daddda723e */ /* 0x000fe200000000ff */
[----:B------:R3:W-:Y:S01]  /*bd70*/  STG.E.U16 desc[UR16][R110.64], R192 ;  /* 0x000000c06e007986 */ /* 0x0007e2000c101510 */
[----:B------:R-:W-:Y:S02]  /*bd80*/  IADD3 R170, P1, PT, R171, R177, RZ ;  /* 0x000000b1abaa7210 */ /* 0x000fe40007f3e0ff */
[----:B------:R-:W-:Y:S01]  /*bd90*/  LEA.HI.X.SX32 R163, R176, R189, 0x1, P6 ;  /* 0x000000bdb0a37211 */ /* 0x000fe200030f0eff */
[----:B------:R3:W-:Y:S01]  /*bda0*/  STG.E.U16 desc[UR16][R112.64], R56 ;  /* 0x0000003870007986 */ /* 0x0007e2000c101510 */
[----:B------:R-:W-:-:S02]  /*bdb0*/  IADD3 R176, P6, PT, R165, R177, RZ ;  /* 0x000000b1a5b07210 */ /* 0x000fc40007fde0ff */
[----:B------:R-:W-:Y:S01]  /*bdc0*/  PRMT R81, R216, 0x7632, R81 ;  /* 0x00007632d8517816 */ /* 0x000fe20000000051 */
[----:B------:R3:W-:Y:S01]  /*bdd0*/  STG.E.U16 desc[UR16][R114.64], R194 ;  /* 0x000000c272007986 */ /* 0x0007e2000c101510 */
[----:B------:R-:W-:Y:S02]  /*bde0*/  F2FP.F16.F32.PACK_AB R220, R223, R220 ;  /* 0x000000dcdfdc723e */ /* 0x000fe400000000ff */
[-C--:B------:R-:W-:Y:S01]  /*bdf0*/  LEA.HI.X.SX32 R165, R178, R189.reuse, 0x1, P5 ;  /* 0x000000bdb2a57211 */ /* 0x080fe200028f0eff */
[----:B------:R3:W-:Y:S01]  /*be00*/  STG.E.U16 desc[UR16][R116.64], R58 ;  /* 0x0000003a74007986 */ /* 0x0007e2000c101510 */
[----:B------:R-:W-:Y:S02]  /*be10*/  LEA.HI.X.SX32 R167, R180, R189, 0x1, P3 ;  /* 0x000000bdb4a77211 */ /* 0x000fe400018f0eff */
[----:B------:R-:W-:Y:S01]  /*be20*/  PRMT R83, R218, 0x7632, R83 ;  /* 0x00007632da537816 */ /* 0x000fe20000000053 */
[----:B------:R3:W-:Y:S01]  /*be30*/  STG.E.U16 desc[UR16][R118.64], R196 ;  /* 0x000000c476007986 */ /* 0x0007e2000c101510 */
[----:B------:R-:W-:-:S02]  /*be40*/  F2FP.F16.F32.PACK_AB R222, R225, R222 ;  /* 0x000000dee1de723e */ /* 0x000fc400000000ff */
[----:B------:R-:W-:Y:S01]  /*be50*/  LEA.HI.X.SX32 R171, R184, R189, 0x1, P1 ;  /* 0x000000bdb8ab7211 */ /* 0x000fe200008f0eff */
[----:B------:R3:W-:Y:S01]  /*be60*/  STG.E.U16 desc[UR16][R120.64], R60 ;  /* 0x0000003c78007986 */ /* 0x0007e2000c101510 */
[-C--:B------:R-:W-:Y:S02]  /*be70*/  IADD3 R178, P5, PT, R252, R177.reuse, RZ ;  /* 0x000000b1fcb27210 */ /* 0x080fe40007fbe0ff */
[-C--:B------:R-:W-:Y:S01]  /*be80*/  IADD3 R184, P1, PT, R246, R177.reuse, RZ ;  /* 0x000000b1f6b87210 */ /* 0x080fe20007f3e0ff */
[----:B------:R3:W-:Y:S01]  /*be90*/  STG.E.U16 desc[UR16][R122.64], R198 ;  /* 0x000000c67a007986 */ /* 0x0007e2000c101510 */
[----:B------:R-:W-:Y:S02]  /*bea0*/  PRMT R85, R220, 0x7632, R85 ;  /* 0x00007632dc557816 */ /* 0x000fe40000000055 */
[----:B------:R-:W-:Y:S01]  /*beb0*/  F2FP.F16.F32.PACK_AB R224, R227, R224 ;  /* 0x000000e0e3e0723e */ /* 0x000fe200000000ff */
[----:B------:R3:W-:Y:S01]  /*bec0*/  STG.E.U16 desc[UR16][R124.64], R62 ;  /* 0x0000003e7c007986 */ /* 0x0007e2000c101510 */
[----:B------:R-:W-:-:S02]  /*bed0*/  IADD3 R180, P3, PT, R250, R177, RZ ;  /* 0x000000b1fab47210 */ /* 0x000fc40007f7e0ff */
[----:B------:R-:W-:Y:S01]  /*bee0*/  SHF.L.U32 R5, R147, 0x2, RZ ;  /* 0x0000000293057819 */ /* 0x000fe200000006ff */
[----:B------:R3:W-:Y:S01]  /*bef0*/  STG.E.U16 desc[UR16][R126.64], R200 ;  /* 0x000000c87e007986 */ /* 0x0007e2000c101510 */
[----:B------:R-:W-:Y:S02]  /*bf00*/  PRMT R87, R222, 0x7632, R87 ;  /* 0x00007632de577816 */ /* 0x000fe40000000057 */
[----:B------:R-:W-:Y:S01]  /*bf10*/  F2FP.F16.F32.PACK_AB R226, R229, R226 ;  /* 0x000000e2e5e2723e */ /* 0x000fe200000000ff */
[----:B------:R3:W-:Y:S01]  /*bf20*/  STG.E.U16 desc[UR16][R128.64], R64 ;  /* 0x0000004080007986 */ /* 0x0007e2000c101510 */
[-C--:B------:R-:W-:Y:S02]  /*bf30*/  LEA.HI.X.SX32 R177, R236, R189.reuse, 0x1, P6 ;  /* 0x000000bdecb17211 */ /* 0x080fe400030f0eff */
[-C--:B------:R-:W-:Y:S01]  /*bf40*/  LEA.HI.X.SX32 R179, R242, R189.reuse, 0x1, P5 ;  /* 0x000000bdf2b37211 */ /* 0x080fe200028f0eff */
[----:B------:R3:W-:Y:S01]  /*bf50*/  STG.E.U16 desc[UR16][R130.64], R202 ;  /* 0x000000ca82007986 */ /* 0x0007e2000c101510 */
[----:B------:R-:W-:-:S02]  /*bf60*/  LEA.HI.X.SX32 R185, R240, R189, 0x1, P1 ;  /* 0x000000bdf0b97211 */ /* 0x000fc400008f0eff */
[----:B----4-:R-:W-:Y:S01]  /*bf70*/  PRMT R89, R224, 0x7632, R89 ;  /* 0x00007632e0597816 */ /* 0x010fe20000000059 */
[----:B------:R3:W-:Y:S01]  /*bf80*/  STG.E.U16 desc[UR16][R132.64], R66 ;  /* 0x0000004284007986 */ /* 0x0007e2000c101510 */
[----:B------:R-:W-:Y:S02]  /*bf90*/  F2FP.F16.F32.PACK_AB R228, R231, R228 ;  /* 0x000000e4e7e4723e */ /* 0x000fe400000000ff */
[----:B------:R-:W-:Y:S01]  /*bfa0*/  LEA.HI.X.SX32 R181, R234, R189, 0x1, P3 ;  /* 0x000000bdeab57211 */ /* 0x000fe200018f0eff */
[----:B------:R3:W-:Y:S01]  /*bfb0*/  STG.E.U16 desc[UR16][R134.64], R204 ;  /* 0x000000cc86007986 */ /* 0x0007e2000c101510 */
[----:B0-----:R-:W-:Y:S02]  /*bfc0*/  IADD3 R4, P0, P1, R5, UR6, R6 ;  /* 0x0000000605047c10 */ /* 0x001fe4000f91e006 */
[----:B-----5:R-:W-:Y:S01]  /*bfd0*/  PRMT R91, R226, 0x7632, R91 ;  /* 0x00007632e25b7816 */ /* 0x020fe2000000005b */
[----:B------:R3:W-:Y:S01]  /*bfe0*/  STG.E.U16 desc[UR16][R136.64], R68 ;  /* 0x0000004488007986 */ /* 0x0007e2000c101510 */
[----:B------:R-:W-:-:S02]  /*bff0*/  F2FP.F16.F32.PACK_AB R230, R233, R230 ;  /* 0x000000e6e9e6723e */ /* 0x000fc400000000ff */
[----:B-1----:R-:W-:Y:S01]  /*c000*/  PRMT R93, R228, 0x7632, R93 ;  /* 0x00007632e45d7816 */ /* 0x002fe2000000005d */
[----:B------:R3:W-:Y:S01]  /*c010*/  STG.E.U16 desc[UR16][R138.64], R206 ;  /* 0x000000ce8a007986 */ /* 0x0007e2000c101510 */
[----:B------:R-:W-:Y:S02]  /*c020*/  LEA.HI.X.SX32 R189, R238, R189, 0x1, P4 ;  /* 0x000000bdeebd7211 */ /* 0x000fe400020f0eff */
[----:B------:R-:W-:Y:S01]  /*c030*/  IADD3.X R5, PT, PT, R0, UR5, R7, P0, P1 ;  /* 0x0000000500057c10 */ /* 0x000fe200087e2407 */
[----:B------:R3:W-:Y:S01]  /*c040*/  STG.E.U16 desc[UR16][R140.64], R70 ;  /* 0x000000468c007986 */ /* 0x0007e2000c101510 */
[----:B------:R-:W-:-:S03]  /*c050*/  PRMT R0, R230, 0x7632, R0 ;  /* 0x00007632e6007816 */ /* 0x000fc60000000000 */
[----:B------:R3:W-:Y:S04]  /*c060*/  STG.E.U16 desc[UR16][R142.64], R208 ;  /* 0x000000d08e007986 */ /* 0x0007e8000c101510 */
        /* <DEDUP_REMOVED lines=23> */
[----:B------:R3:W-:Y:S01]  /*c1e0*/  STG.E desc[UR16][R4.64], R232 ;  /* 0x000000e804007986 */ /* 0x0007e2000c101910 */
[----:B--2---:R-:W-:Y:S06]  /*c1f0*/  BAR.SYNC.DEFER_BLOCKING 0x0 ;  /* 0x0000000000007b1d */ /* 0x004fec0000010000 */
[----:B------:R-:W-:Y:S05]  /*c200*/  BRA.U UP0, `(.L_x_22) ;  /* 0x0000000100a07547 */ /* 0x000fea000b800000 */
[----:B------:R-:W0:Y:S01]  /*c210*/  S2UR UR5, SR_CgaCtaId ;  /* 0x00000000000579c3 */ /* 0x000e220000008800 */
[----:B------:R-:W-:Y:S01]  /*c220*/  NOP ;  /* 0x0000000000007918 */ /* 0x000fe20000000000 */
[----:B------:R-:W-:Y:S01]  /*c230*/  UMOV UR4, 0x50 ;  /* 0x0000005000047882 */ /* 0x000fe20000000000 */
[----:B---3--:R-:W-:Y:S02]  /*c240*/  MOV R0, UR69 ;  /* 0x0000004500007c02 */ /* 0x008fe40008000f00 */
[----:B------:R-:W-:Y:S02]  /*c250*/  MOV R3, 0xffff ;  /* 0x0000ffff00037802 */ /* 0x000fe40000000f00 */
[----:B------:R-:W-:Y:S02]  /*c260*/  LOP3.LUT R0, R0, 0xffff, RZ, 0xc0, !PT ;  /* 0x0000ffff00007812 */ /* 0x000fe400078ec0ff */
[----:B------:R-:W-:Y:S02]  /*c270*/  MOV R7, 0x1 ;  /* 0x0000000100077802 */ /* 0x000fe40000000f00 */
[----:B------:R-:W-:-:S04]  /*c280*/  SHF.R.U32.HI R0, RZ, 0x5, R0 ;  /* 0x00000005ff007819 */ /* 0x000fc80000011600 */
[----:B------:R-:W-:Y:S02]  /*c290*/  IADD3 R2, PT, PT, R0, 0x10, RZ ;  /* 0x0000001000027810 */ /* 0x000fe40007ffe0ff */
[----:B------:R-:W-:Y:S01]  /*c2a0*/  SHF.L.U32 R0, R3, R0, RZ ;  /* 0x0000000003007219 */ /* 0x000fe200000006ff */
[----:B0-----:R-:W-:Y:S01]  /*c2b0*/  ULEA UR6, UR5, UR4, 0x18 ;  /* 0x0000000405067291 */ /* 0x001fe2000f8ec0ff */
[----:B------:R-:W-:-:S04]  /*c2c0*/  SHF.L.U32 R3, R7, R2, RZ ;  /* 0x0000000207037219 */ /* 0x000fc800000006ff */
[----:B------:R-:W-:-:S04]  /*c2d0*/  LOP3.LUT R0, R3, R0, RZ, 0xfc, !PT ;  /* 0x0000000003007212 */ /* 0x000fc800078efcff */
[----:B------:R-:W0:Y:S01]  /*c2e0*/  LDS R5, [UR6] ;  /* 0x00000006ff057984 */ /* 0x000e220008000800 */
[C---:B------:R-:W-:Y:S02]  /*c2f0*/  LOP3.LUT R2, R0.reuse, 0xffff, RZ, 0xc0, !PT ;  /* 0x0000ffff00027812 */ /* 0x040fe400078ec0ff */
[----:B0-----:R-:W-:-:S04]  /*c300*/  LOP3.LUT R3, R0, 0xffff, R5, 0x80, !PT ;  /* 0x0000ffff00037812 */ /* 0x001fc800078e8005 */
[----:B------:R-:W-:-:S13]  /*c310*/  ISETP.NE.AND P0, PT, R3, R2, PT ;  /* 0x000000020300720c */ /* 0x000fda0003f05270 */
[----:B------:R-:W-:Y:S05]  /*c320*/  @P0 BRA `(.L_x_23) ;  /* 0x0000000000500947 */ /* 0x000fea0003800000 */
[----:B------:R-:W-:Y:S02]  /*c330*/  SHF.R.U32.HI R5, RZ, 0x10, R5 ;  /* 0x00000010ff057819 */ /* 0x000fe40000011605 */
[----:B------:R-:W-:-:S04]  /*c340*/  SHF.R.U32.HI R2, RZ, 0x10, R0 ;  /* 0x00000010ff027819 */ /* 0x000fc80000011600 */
[----:B------:R-:W-:-:S04]  /*c350*/  LOP3.LUT R5, R5, R2, RZ, 0xc0, !PT ;  /* 0x0000000205057212 */ /* 0x000fc800078ec0ff */
[----:B------:R-:W-:-:S13]  /*c360*/  ISETP.NE.AND P0, PT, R5, R2, PT ;  /* 0x000000020500720c */ /* 0x000fda0003f05270 */
[----:B------:R-:W-:Y:S05]  /*c370*/  @P0 BRA `(.L_x_24) ;  /* 0x0000000000300947 */ /* 0x000fea0003800000 */
[----:B------:R-:W-:Y:S01]  /*c380*/  R2UR UR4, R0 ;  /* 0x00000000000472ca */ /* 0x000fe200000e0000 */
[----:B------:R-:W-:Y:S01]  /*c390*/  VOTEU.ANY UR5, UPT, PT ;  /* 0x0000000000057886 */ /* 0x000fe200038e0100 */
[----:B------:R-:W0:Y:S01]  /*c3a0*/  S2R R0, SR_LANEID ;  /* 0x0000000000007919 */ /* 0x000e220000000000 */
[----:B------:R-:W-:-:S10]  /*c3b0*/  UFLO.U32 UR5, UR5 ;  /* 0x00000005000572bd */ /* 0x000fd400080e0000 */
[----:B------:R-:W-:-:S06]  /*c3c0*/  ULOP3.LUT UR4, URZ, UR4, URZ, 0x33, !UPT ;  /* 0x00000004ff047292 */ /* 0x000fcc000f8e33ff */
[----:B------:R-:W-:-:S04]  /*c3d0*/  MOV R2, UR4 ;  /* 0x0000000400027c02 */ /* 0x000fc80008000f00 */
[----:B------:R-:W1:Y:S02]  /*c3e0*/  REDUX UR7, R2 ;  /* 0x00000000020773c4 */ /* 0x000e640000000000 */
[----:B------:R2:W-:Y:S01]  /*c3f0*/  UTCATOMSWS.AND URZ, UR4 ;  /* 0x0000000400ff79e3 */ /* 0x0005e20008000000 */
[----:B0-----:R-:W-:Y:S02]  /*c400*/  ISETP.EQ.U32.AND P0, PT, R0, UR5, PT ;  /* 0x0000000500007c0c */ /* 0x001fe4000bf02070 */
[----:B-1----:R-:W-:-:S11]  /*c410*/  MOV R0, UR7 ;  /* 0x0000000700007c02 */ /* 0x002fd60008000f00 */
[----:B------:R2:W-:Y:S01]  /*c420*/  @P0 ATOMS.AND RZ, [UR6], R0 ;  /* 0x00000000ffff098c */ /* 0x0005e2000a800006 */
[----:B------:R-:W-:Y:S05]  /*c430*/  BRA `(.L_x_22) ;  /* 0x0000000000147947 */ /* 0x000fea0003800000 */
.L_x_24:
[----:B------:R-:W-:-:S07]  /*c440*/  MOV R2, 0xc460 ;  /* 0x0000c46000027802 */ /* 0x000fce0000000f00 */
[----:B------:R-:W-:Y:S05]  /*c450*/  CALL.REL.NOINC `($__internal_0_$__cuda_sm10x_tcgen05_guardrail_trap_col_being_dealloced_not_returned_by_alloc) ;  /* 0x0000000000447944 */ /* 0x000fea0003c00000 */
[----:B------:R-:W-:Y:S05]  /*c460*/  BRA `(.L_x_22) ;  /* 0x0000000000087947 */ /* 0x000fea0003800000 */
.L_x_23:
[----:B------:R-:W-:-:S07]  /*c470*/  MOV R2, 0xc490 ;  /* 0x0000c49000027802 */ /* 0x000fce0000000f00 */
[----:B------:R-:W-:Y:S05]  /*c480*/  CALL.REL.NOINC `($__internal_2_$__cuda_sm10x_tcgen05_guardrail_trap_unallocated_columns_being_dealloced) ;  /* 0x0000000000507944 */ /* 0x000fea0003c00000 */
.L_x_22:
[----:B------:R-:W-:Y:S01]  /*c490*/  NOP ;  /* 0x0000000000007918 */ /* 0x000fe20000000000 */
[----:B--2---:R-:W-:Y:S05]  /*c4a0*/  EXIT ;  /* 0x000000000000794d */ /* 0x004fea0003800000 */
.L_x_8:
[----:B------:R-:W1:Y:S02]  /*c4b0*/  SYNCS.PHASECHK.TRANS64.TRYWAIT P2, [UR70+0x11000], RZ ;  /* 0x011000ffff0075a7 */ /* 0x000e640008041146 */
[----:B-1----:R-:W-:Y:S05]  /*c4c0*/  @!P2 BRA `(.L_x_8) ;  /* 0xfffffffc00f8a947 */ /* 0x002fea000383ffff */
[----:B------:R-:W-:Y:S05]  /*c4d0*/  BRA `(.L_x_7) ;  /* 0xffffff7c00c47947 */ /* 0x000fea000383ffff */
.L_x_17:
[----:B------:R-:W1:Y:S02]  /*c4e0*/  SYNCS.PHASECHK.TRANS64.TRYWAIT P0, [UR70+0x13010], RZ ;  /* 0x013010ffff0075a7 */ /* 0x000e640008001146 */
[----:B-1----:R-:W-:Y:S05]  /*c4f0*/  @!P0 BRA `(.L_x_17) ;  /* 0xfffffffc00f88947 */ /* 0x002fea000383ffff */
[----:B------:R-:W-:Y:S05]  /*c500*/  BRA `(.L_x_25) ;  /* 0xffffff9c00207947 */ /* 0x000fea000383ffff */
.L_x_18:
[----:B------:R-:W1:Y:S02]  /*c510*/  SYNCS.PHASECHK.TRANS64.TRYWAIT P0, [UR7], R0 ;  /* 0x00000000ff0075a7 */ /* 0x000e640008001107 */
[----:B-1----:R-:W-:Y:S05]  /*c520*/  @!P0 BRA `(.L_x_18) ;  /* 0xfffffffc00f88947 */ /* 0x002fea000383ffff */
[----:B------:R-:W-:Y:S05]  /*c530*/  BRA `(.L_x_26) ;  /* 0xffffff9c00387947 */ /* 0x000fea000383ffff */
.L_x_21:
[----:B------:R-:W0:Y:S02]  /*c540*/  SYNCS.PHASECHK.TRANS64.TRYWAIT P0, [UR7], R0 ;  /* 0x00000000ff0075a7 */ /* 0x000e240008001107 */
[----:B0-----:R-:W-:Y:S05]  /*c550*/  @!P0 BRA `(.L_x_21) ;  /* 0xfffffffc00f88947 */ /* 0x001fea000383ffff */
[----:B------:R-:W-:Y:S05]  /*c560*/  BRA `(.L_x_27) ;  /* 0xffffffb400047947 */ /* 0x000fea000383ffff */
        .weak           $__internal_0_$__cuda_sm10x_tcgen05_guardrail_trap_col_being_dealloced_not_returned_by_alloc
        .type           $__internal_0_$__cuda_sm10x_tcgen05_guardrail_trap_col_being_dealloced_not_returned_by_alloc,@function
        .size           $__internal_0_$__cuda_sm10x_tcgen05_guardrail_trap_col_being_dealloced_not_returned_by_alloc,($__internal_1_$__cuda_sm10x_tcgen05_guardrail_trap_phase_invalid_during_alloc - $__internal_0_$__cuda_sm10x_tcgen05_guardrail_trap_col_being_dealloced_not_returned_by_alloc)
$__internal_0_$__cuda_sm10x_tcgen05_guardrail_trap_col_being_dealloced_not_returned_by_alloc:
[----:B------:R-:W-:Y:S05]  /*c570*/  BPT.TRAP 0x1 ;  /* 0x000000040000795c */ /* 0x000fea0000300000 */
[----:B------:R-:W-:-:S04]  /*c580*/  HFMA2 R3, -RZ, RZ, 0, 0 ;  /* 0x00000000ff037431 */ /* 0x000fc800000001ff */
[----:B------:R-:W-:Y:S05]  /*c590*/  RET.REL.NODEC R2 `(attn_fwd) ;  /* 0xffffff3802987950 */ /* 0x000fea0003c3ffff */
        .weak           $__internal_1_$__cuda_sm10x_tcgen05_guardrail_trap_phase_invalid_during_alloc
        .type           $__internal_1_$__cuda_sm10x_tcgen05_guardrail_trap_phase_invalid_during_alloc,@function
        .size           $__internal_1_$__cuda_sm10x_tcgen05_guardrail_trap_phase_invalid_during_alloc,($__internal_2_$__cuda_sm10x_tcgen05_guardrail_trap_unallocated_columns_being_dealloced - $__internal_1_$__cuda_sm10x_tcgen05_guardrail_trap_phase_invalid_during_alloc)
$__internal_1_$__cuda_sm10x_tcgen05_guardrail_trap_phase_invalid_during_alloc:
[----:B------:R-:W-:Y:S05]  /*c5a0*/  BPT.TRAP 0x1 ;  /* 0x000000040000795c */ /* 0x000fea0000300000 */
[----:B------:R-:W-:-:S04]  /*c5b0*/  MOV R3, 0x0 ;  /* 0x0000000000037802 */ /* 0x000fc80000000f00 */
[----:B------:R-:W-:Y:S05]  /*c5c0*/  RET.REL.NODEC R2 `(attn_fwd) ;  /* 0xffffff38028c7950 */ /* 0x000fea0003c3ffff */
        .weak           $__internal_2_$__cuda_sm10x_tcgen05_guardrail_trap_unallocated_columns_being_dealloced
        .type           $__internal_2_$__cuda_sm10x_tcgen05_guardrail_trap_unallocated_columns_being_dealloced,@function
        .size           $__internal_2_$__cuda_sm10x_tcgen05_guardrail_trap_unallocated_columns_being_dealloced,(.L_x_31 - $__internal_2_$__cuda_sm10x_tcgen05_guardrail_trap_unallocated_columns_being_dealloced)
$__internal_2_$__cuda_sm10x_tcgen05_guardrail_trap_unallocated_columns_being_dealloced:
[----:B------:R-:W-:Y:S05]  /*c5d0*/  BPT.TRAP 0x1 ;  /* 0x000000040000795c */ /* 0x000fea0000300000 */
[----:B------:R-:W-:-:S04]  /*c5e0*/  HFMA2 R3, -RZ, RZ, 0, 0 ;  /* 0x00000000ff037431 */ /* 0x000fc800000001ff */
[----:B------:R-:W-:Y:S05]  /*c5f0*/  RET.REL.NODEC R2 `(attn_fwd) ;  /* 0xffffff3802807950 */ /* 0x000fea0003c3ffff */
.L_x_28:
[----:B------:R-:W-:-:S00]  /*c600*/  BRA `(.L_x_28) ;  /* 0xfffffffc00fc7947 */ /* 0x000fc0000383ffff */
[----:B------:R-:W-:-:S00]  /*c610*/  NOP ;  /* 0x0000000000007918 */ /* 0x000fc00000000000 */
        /* <DEDUP_REMOVED lines=14> */
.L_x_31:


//--------------------- .nv.global.init           --------------------------
	.section	.nv.global.init,"aw",@progbits
.nv.global.init:
	.type		_$_str,@object
	.size		_$_str,(.L_3 - _$_str)
_$_str:
        /*0000*/ 	.byte	0x5f, 0x5f, 0x43, 0x55, 0x44, 0x41, 0x5f, 0x46, 0x54, 0x5a, 0x00
.L_3:


//--------------------- .nv.shared.attn_fwd       --------------------------
	.section	.nv.shared.attn_fwd,"aw",@nobits
	.sectionflags	@""
	.align	16
	.zero		1024


//--------------------- .nv.shared.reserved.0     --------------------------
	.section	.nv.shared.reserved.0,"aw",@nobits
	.align	8
	.weak		__nv_reservedSMEM_offset_0_alias
	.size		__nv_reservedSMEM_offset_0_alias, 0, 64
	.other		__nv_reservedSMEM_offset_0_alias,@"STO_CUDA_RESERVED_SHARED STV_DEFAULT"
__nv_reservedSMEM_offset_0_alias:
	.zero		0
.nv.shared.reserved.0:
	.zero		64
	.weak		__nv_reservedSMEM_allocation_phase
	.type		__nv_reservedSMEM_allocation_phase,@object
	.size		__nv_reservedSMEM_allocation_phase,(.L_0 - __nv_reservedSMEM_allocation_phase)
__nv_reservedSMEM_allocation_phase:
	.zero		1
.L_0:
	.zero		7
	.weak		__nv_reservedSMEM_devtool_atexit_pc
	.type		__nv_reservedSMEM_devtool_atexit_pc,@object
	.size		__nv_reservedSMEM_devtool_atexit_pc,(__nv_reservedSMEM_allocation_mask - __nv_reservedSMEM_devtool_atexit_pc)
__nv_reservedSMEM_devtool_atexit_pc:
	.zero		8
	.weak		__nv_reservedSMEM_allocation_mask
	.type		__nv_reservedSMEM_allocation_mask,@object
	.size		__nv_reservedSMEM_allocation_mask,(.L_2 - __nv_reservedSMEM_allocation_mask)
__nv_reservedSMEM_allocation_mask:
	.zero		4
.L_2:


//--------------------- .nv.constant0.attn_fwd    --------------------------
	.section	.nv.constant0.attn_fwd,"a",@progbits
	.sectionflags	@""
	.align	4
.nv.constant0.attn_fwd:
	.zero		1032


//--------------------- SYMBOLS --------------------------

	.type		.nv.reservedSmem.offset0,@object
	.size		.nv.reservedSmem.offset0,0x4
	.type		.nv.reservedSmem.cap,@object
	.size		.nv.reservedSmem.cap,0x4
